//
// Generated by NVIDIA NVVM Compiler
//
// Compiler Build ID: CL-36424714
// Cuda compilation tools, release 13.0, V13.0.88
// Based on NVVM 20.0.0
//

.version 9.0
.target sm_100
.address_size 64

	// .globl	_Z15spmv_csr_kerneliPKiS0_PKdS2_Pd

.visible .entry _Z15spmv_csr_kerneliPKiS0_PKdS2_Pd(
	.param .u32 _Z15spmv_csr_kerneliPKiS0_PKdS2_Pd_param_0,
	.param .u64 .ptr .align 1 _Z15spmv_csr_kerneliPKiS0_PKdS2_Pd_param_1,
	.param .u64 .ptr .align 1 _Z15spmv_csr_kerneliPKiS0_PKdS2_Pd_param_2,
	.param .u64 .ptr .align 1 _Z15spmv_csr_kerneliPKiS0_PKdS2_Pd_param_3,
	.param .u64 .ptr .align 1 _Z15spmv_csr_kerneliPKiS0_PKdS2_Pd_param_4,
	.param .u64 .ptr .align 1 _Z15spmv_csr_kerneliPKiS0_PKdS2_Pd_param_5
)
{
	.reg .pred 	%p<11>;
	.reg .b32 	%r<65>;
	.reg .b64 	%rd<91>;
	.reg .b64 	%fd<112>;

	ld.param.u32 	%r23, [_Z15spmv_csr_kerneliPKiS0_PKdS2_Pd_param_0];
	ld.param.u64 	%rd6, [_Z15spmv_csr_kerneliPKiS0_PKdS2_Pd_param_1];
	ld.param.u64 	%rd8, [_Z15spmv_csr_kerneliPKiS0_PKdS2_Pd_param_2];
	ld.param.u64 	%rd9, [_Z15spmv_csr_kerneliPKiS0_PKdS2_Pd_param_3];
	ld.param.u64 	%rd10, [_Z15spmv_csr_kerneliPKiS0_PKdS2_Pd_param_4];
	ld.param.u64 	%rd7, [_Z15spmv_csr_kerneliPKiS0_PKdS2_Pd_param_5];
	cvta.to.global.u64 	%rd1, %rd10;
	cvta.to.global.u64 	%rd2, %rd9;
	cvta.to.global.u64 	%rd3, %rd8;
	mov.u32 	%r24, %ctaid.x;
	mov.u32 	%r25, %ntid.x;
	mov.u32 	%r26, %tid.x;
	mad.lo.s32 	%r1, %r24, %r25, %r26;
	setp.ge.s32 	%p1, %r1, %r23;
	@%p1 bra 	$L__BB0_15;
	cvta.to.global.u64 	%rd11, %rd6;
	mul.wide.s32 	%rd12, %r1, 4;
	add.s64 	%rd13, %rd11, %rd12;
	ld.global.nc.u32 	%r60, [%rd13];
	ld.global.nc.u32 	%r3, [%rd13+4];
	setp.ge.s32 	%p2, %r60, %r3;
	mov.f64 	%fd111, 0d0000000000000000;
	@%p2 bra 	$L__BB0_14;
	sub.s32 	%r4, %r3, %r60;
	and.b32  	%r5, %r4, 15;
	sub.s32 	%r27, %r60, %r3;
	setp.gt.u32 	%p3, %r27, -16;
	mov.f64 	%fd111, 0d0000000000000000;
	@%p3 bra 	$L__BB0_5;
	and.b32  	%r28, %r4, -16;
	neg.s32 	%r58, %r28;
	add.s64 	%rd4, %rd3, 32;
	add.s64 	%rd5, %rd2, 64;
	mov.f64 	%fd111, 0d0000000000000000;
$L__BB0_4:
	.pragma "nounroll";
	mul.wide.s32 	%rd14, %r60, 4;
	add.s64 	%rd15, %rd4, %rd14;
	mul.wide.s32 	%rd16, %r60, 8;
	add.s64 	%rd17, %rd5, %rd16;
	ld.global.nc.u32 	%r29, [%rd15+-32];
	ld.global.nc.f64 	%fd18, [%rd17+-64];
	mul.wide.s32 	%rd18, %r29, 8;
	add.s64 	%rd19, %rd1, %rd18;
	ld.global.nc.f64 	%fd19, [%rd19];
	fma.rn.f64 	%fd20, %fd18, %fd19, %fd111;
	ld.global.nc.u32 	%r30, [%rd15+-28];
	ld.global.nc.f64 	%fd21, [%rd17+-56];
	mul.wide.s32 	%rd20, %r30, 8;
	add.s64 	%rd21, %rd1, %rd20;
	ld.global.nc.f64 	%fd22, [%rd21];
	fma.rn.f64 	%fd23, %fd21, %fd22, %fd20;
	ld.global.nc.u32 	%r31, [%rd15+-24];
	ld.global.nc.f64 	%fd24, [%rd17+-48];
	mul.wide.s32 	%rd22, %r31, 8;
	add.s64 	%rd23, %rd1, %rd22;
	ld.global.nc.f64 	%fd25, [%rd23];
	fma.rn.f64 	%fd26, %fd24, %fd25, %fd23;
	ld.global.nc.u32 	%r32, [%rd15+-20];
	ld.global.nc.f64 	%fd27, [%rd17+-40];
	mul.wide.s32 	%rd24, %r32, 8;
	add.s64 	%rd25, %rd1, %rd24;
	ld.global.nc.f64 	%fd28, [%rd25];
	fma.rn.f64 	%fd29, %fd27, %fd28, %fd26;
	ld.global.nc.u32 	%r33, [%rd15+-16];
	ld.global.nc.f64 	%fd30, [%rd17+-32];
	mul.wide.s32 	%rd26, %r33, 8;
	add.s64 	%rd27, %rd1, %rd26;
	ld.global.nc.f64 	%fd31, [%rd27];
	fma.rn.f64 	%fd32, %fd30, %fd31, %fd29;
	ld.global.nc.u32 	%r34, [%rd15+-12];
	ld.global.nc.f64 	%fd33, [%rd17+-24];
	mul.wide.s32 	%rd28, %r34, 8;
	add.s64 	%rd29, %rd1, %rd28;
	ld.global.nc.f64 	%fd34, [%rd29];
	fma.rn.f64 	%fd35, %fd33, %fd34, %fd32;
	ld.global.nc.u32 	%r35, [%rd15+-8];
	ld.global.nc.f64 	%fd36, [%rd17+-16];
	mul.wide.s32 	%rd30, %r35, 8;
	add.s64 	%rd31, %rd1, %rd30;
	ld.global.nc.f64 	%fd37, [%rd31];
	fma.rn.f64 	%fd38, %fd36, %fd37, %fd35;
	ld.global.nc.u32 	%r36, [%rd15+-4];
	ld.global.nc.f64 	%fd39, [%rd17+-8];
	mul.wide.s32 	%rd32, %r36, 8;
	add.s64 	%rd33, %rd1, %rd32;
	ld.global.nc.f64 	%fd40, [%rd33];
	fma.rn.f64 	%fd41, %fd39, %fd40, %fd38;
	ld.global.nc.u32 	%r37, [%rd15];
	ld.global.nc.f64 	%fd42, [%rd17];
	mul.wide.s32 	%rd34, %r37, 8;
	add.s64 	%rd35, %rd1, %rd34;
	ld.global.nc.f64 	%fd43, [%rd35];
	fma.rn.f64 	%fd44, %fd42, %fd43, %fd41;
	ld.global.nc.u32 	%r38, [%rd15+4];
	ld.global.nc.f64 	%fd45, [%rd17+8];
	mul.wide.s32 	%rd36, %r38, 8;
	add.s64 	%rd37, %rd1, %rd36;
	ld.global.nc.f64 	%fd46, [%rd37];
	fma.rn.f64 	%fd47, %fd45, %fd46, %fd44;
	ld.global.nc.u32 	%r39, [%rd15+8];
	ld.global.nc.f64 	%fd48, [%rd17+16];
	mul.wide.s32 	%rd38, %r39, 8;
	add.s64 	%rd39, %rd1, %rd38;
	ld.global.nc.f64 	%fd49, [%rd39];
	fma.rn.f64 	%fd50, %fd48, %fd49, %fd47;
	ld.global.nc.u32 	%r40, [%rd15+12];
	ld.global.nc.f64 	%fd51, [%rd17+24];
	mul.wide.s32 	%rd40, %r40, 8;
	add.s64 	%rd41, %rd1, %rd40;
	ld.global.nc.f64 	%fd52, [%rd41];
	fma.rn.f64 	%fd53, %fd51, %fd52, %fd50;
	ld.global.nc.u32 	%r41, [%rd15+16];
	ld.global.nc.f64 	%fd54, [%rd17+32];
	mul.wide.s32 	%rd42, %r41, 8;
	add.s64 	%rd43, %rd1, %rd42;
	ld.global.nc.f64 	%fd55, [%rd43];
	fma.rn.f64 	%fd56, %fd54, %fd55, %fd53;
	ld.global.nc.u32 	%r42, [%rd15+20];
	ld.global.nc.f64 	%fd57, [%rd17+40];
	mul.wide.s32 	%rd44, %r42, 8;
	add.s64 	%rd45, %rd1, %rd44;
	ld.global.nc.f64 	%fd58, [%rd45];
	fma.rn.f64 	%fd59, %fd57, %fd58, %fd56;
	ld.global.nc.u32 	%r43, [%rd15+24];
	ld.global.nc.f64 	%fd60, [%rd17+48];
	mul.wide.s32 	%rd46, %r43, 8;
	add.s64 	%rd47, %rd1, %rd46;
	ld.global.nc.f64 	%fd61, [%rd47];
	fma.rn.f64 	%fd62, %fd60, %fd61, %fd59;
	ld.global.nc.u32 	%r44, [%rd15+28];
	ld.global.nc.f64 	%fd63, [%rd17+56];
	mul.wide.s32 	%rd48, %r44, 8;
	add.s64 	%rd49, %rd1, %rd48;
	ld.global.nc.f64 	%fd64, [%rd49];
	fma.rn.f64 	%fd111, %fd63, %fd64, %fd62;
	add.s32 	%r60, %r60, 16;
	add.s32 	%r58, %r58, 16;
	setp.ne.s32 	%p4, %r58, 0;
	@%p4 bra 	$L__BB0_4;
$L__BB0_5:
	setp.eq.s32 	%p5, %r5, 0;
	@%p5 bra 	$L__BB0_14;
	and.b32  	%r12, %r4, 7;
	setp.lt.u32 	%p6, %r5, 8;
	@%p6 bra 	$L__BB0_8;
	mul.wide.s32 	%rd50, %r60, 4;
	add.s64 	%rd51, %rd3, %rd50;
	ld.global.nc.u32 	%r45, [%rd51];
	mul.wide.s32 	%rd52, %r60, 8;
	add.s64 	%rd53, %rd2, %rd52;
	ld.global.nc.f64 	%fd66, [%rd53];
	mul.wide.s32 	%rd54, %r45, 8;
	add.s64 	%rd55, %rd1, %rd54;
	ld.global.nc.f64 	%fd67, [%rd55];
	fma.rn.f64 	%fd68, %fd66, %fd67, %fd111;
	ld.global.nc.u32 	%r46, [%rd51+4];
	ld.global.nc.f64 	%fd69, [%rd53+8];
	mul.wide.s32 	%rd56, %r46, 8;
	add.s64 	%rd57, %rd1, %rd56;
	ld.global.nc.f64 	%fd70, [%rd57];
	fma.rn.f64 	%fd71, %fd69, %fd70, %fd68;
	ld.global.nc.u32 	%r47, [%rd51+8];
	ld.global.nc.f64 	%fd72, [%rd53+16];
	mul.wide.s32 	%rd58, %r47, 8;
	add.s64 	%rd59, %rd1, %rd58;
	ld.global.nc.f64 	%fd73, [%rd59];
	fma.rn.f64 	%fd74, %fd72, %fd73, %fd71;
	ld.global.nc.u32 	%r48, [%rd51+12];
	ld.global.nc.f64 	%fd75, [%rd53+24];
	mul.wide.s32 	%rd60, %r48, 8;
	add.s64 	%rd61, %rd1, %rd60;
	ld.global.nc.f64 	%fd76, [%rd61];
	fma.rn.f64 	%fd77, %fd75, %fd76, %fd74;
	ld.global.nc.u32 	%r49, [%rd51+16];
	ld.global.nc.f64 	%fd78, [%rd53+32];
	mul.wide.s32 	%rd62, %r49, 8;
	add.s64 	%rd63, %rd1, %rd62;
	ld.global.nc.f64 	%fd79, [%rd63];
	fma.rn.f64 	%fd80, %fd78, %fd79, %fd77;
	ld.global.nc.u32 	%r50, [%rd51+20];
	ld.global.nc.f64 	%fd81, [%rd53+40];
	mul.wide.s32 	%rd64, %r50, 8;
	add.s64 	%rd65, %rd1, %rd64;
	ld.global.nc.f64 	%fd82, [%rd65];
	fma.rn.f64 	%fd83, %fd81, %fd82, %fd80;
	ld.global.nc.u32 	%r51, [%rd51+24];
	ld.global.nc.f64 	%fd84, [%rd53+48];
	mul.wide.s32 	%rd66, %r51, 8;
	add.s64 	%rd67, %rd1, %rd66;
	ld.global.nc.f64 	%fd85, [%rd67];
	fma.rn.f64 	%fd86, %fd84, %fd85, %fd83;
	ld.global.nc.u32 	%r52, [%rd51+28];
	ld.global.nc.f64 	%fd87, [%rd53+56];
	mul.wide.s32 	%rd68, %r52, 8;
	add.s64 	%rd69, %rd1, %rd68;
	ld.global.nc.f64 	%fd88, [%rd69];
	fma.rn.f64 	%fd111, %fd87, %fd88, %fd86;
	add.s32 	%r60, %r60, 8;
$L__BB0_8:
	setp.eq.s32 	%p7, %r12, 0;
	@%p7 bra 	$L__BB0_14;
	and.b32  	%r15, %r4, 3;
	setp.lt.u32 	%p8, %r12, 4;
	@%p8 bra 	$L__BB0_11;
	mul.wide.s32 	%rd70, %r60, 4;
	add.s64 	%rd71, %rd3, %rd70;
	ld.global.nc.u32 	%r53, [%rd71];
	mul.wide.s32 	%rd72, %r60, 8;
	add.s64 	%rd73, %rd2, %rd72;
	ld.global.nc.f64 	%fd90, [%rd73];
	mul.wide.s32 	%rd74, %r53, 8;
	add.s64 	%rd75, %rd1, %rd74;
	ld.global.nc.f64 	%fd91, [%rd75];
	fma.rn.f64 	%fd92, %fd90, %fd91, %fd111;
	ld.global.nc.u32 	%r54, [%rd71+4];
	ld.global.nc.f64 	%fd93, [%rd73+8];
	mul.wide.s32 	%rd76, %r54, 8;
	add.s64 	%rd77, %rd1, %rd76;
	ld.global.nc.f64 	%fd94, [%rd77];
	fma.rn.f64 	%fd95, %fd93, %fd94, %fd92;
	ld.global.nc.u32 	%r55, [%rd71+8];
	ld.global.nc.f64 	%fd96, [%rd73+16];
	mul.wide.s32 	%rd78, %r55, 8;
	add.s64 	%rd79, %rd1, %rd78;
	ld.global.nc.f64 	%fd97, [%rd79];
	fma.rn.f64 	%fd98, %fd96, %fd97, %fd95;
	ld.global.nc.u32 	%r56, [%rd71+12];
	ld.global.nc.f64 	%fd99, [%rd73+24];
	mul.wide.s32 	%rd80, %r56, 8;
	add.s64 	%rd81, %rd1, %rd80;
	ld.global.nc.f64 	%fd100, [%rd81];
	fma.rn.f64 	%fd111, %fd99, %fd100, %fd98;
	add.s32 	%r60, %r60, 4;
$L__BB0_11:
	setp.eq.s32 	%p9, %r15, 0;
	@%p9 bra 	$L__BB0_14;
	neg.s32 	%r63, %r15;
$L__BB0_13:
	.pragma "nounroll";
	mul.wide.s32 	%rd82, %r60, 8;
	add.s64 	%rd83, %rd2, %rd82;
	mul.wide.s32 	%rd84, %r60, 4;
	add.s64 	%rd85, %rd3, %rd84;
	ld.global.nc.u32 	%r57, [%rd85];
	ld.global.nc.f64 	%fd101, [%rd83];
	mul.wide.s32 	%rd86, %r57, 8;
	add.s64 	%rd87, %rd1, %rd86;
	ld.global.nc.f64 	%fd102, [%rd87];
	fma.rn.f64 	%fd111, %fd101, %fd102, %fd111;
	add.s32 	%r60, %r60, 1;
	add.s32 	%r63, %r63, 1;
	setp.ne.s32 	%p10, %r63, 0;
	@%p10 bra 	$L__BB0_13;
$L__BB0_14:
	cvta.to.global.u64 	%rd88, %rd7;
	mul.wide.s32 	%rd89, %r1, 8;
	add.s64 	%rd90, %rd88, %rd89;
	st.global.f64 	[%rd90], %fd111;
$L__BB0_15:
	ret;

}
	// .globl	_Z16update_pr_kerneliPKdPdddd
.visible .entry _Z16update_pr_kerneliPKdPdddd(
	.param .u32 _Z16update_pr_kerneliPKdPdddd_param_0,
	.param .u64 .ptr .align 1 _Z16update_pr_kerneliPKdPdddd_param_1,
	.param .u64 .ptr .align 1 _Z16update_pr_kerneliPKdPdddd_param_2,
	.param .f64 _Z16update_pr_kerneliPKdPdddd_param_3,
	.param .f64 _Z16update_pr_kerneliPKdPdddd_param_4,
	.param .f64 _Z16update_pr_kerneliPKdPdddd_param_5
)
{
	.reg .pred 	%p<2>;
	.reg .b32 	%r<6>;
	.reg .b64 	%rd<8>;
	.reg .b64 	%fd<9>;

	ld.param.u32 	%r2, [_Z16update_pr_kerneliPKdPdddd_param_0];
	ld.param.u64 	%rd1, [_Z16update_pr_kerneliPKdPdddd_param_1];
	ld.param.u64 	%rd2, [_Z16update_pr_kerneliPKdPdddd_param_2];
	ld.param.f64 	%fd1, [_Z16update_pr_kerneliPKdPdddd_param_3];
	ld.param.f64 	%fd2, [_Z16update_pr_kerneliPKdPdddd_param_4];
	ld.param.f64 	%fd3, [_Z16update_pr_kerneliPKdPdddd_param_5];
	mov.u32 	%r3, %ctaid.x;
	mov.u32 	%r4, %ntid.x;
	mov.u32 	%r5, %tid.x;
	mad.lo.s32 	%r1, %r3, %r4, %r5;
	setp.ge.s32 	%p1, %r1, %r2;
	@%p1 bra 	$L__BB1_2;
	cvta.to.global.u64 	%rd3, %rd1;
	cvta.to.global.u64 	%rd4, %rd2;
	mul.wide.s32 	%rd5, %r1, 8;
	add.s64 	%rd6, %rd3, %rd5;
	ld.global.nc.f64 	%fd4, [%rd6];
	cvt.rn.f64.s32 	%fd5, %r2;
	div.rn.f64 	%fd6, %fd2, %fd5;
	add.f64 	%fd7, %fd6, %fd4;
	fma.rn.f64 	%fd8, %fd1, %fd7, %fd3;
	add.s64 	%rd7, %rd4, %rd5;
	st.global.f64 	[%rd7], %fd8;
$L__BB1_2:
	ret;

}


// ===== COMPILED SASS (sm_100) =====

	.target	sm_100

	.elftype	@"ET_EXEC"


//--------------------- .note.nv.tkinfo           --------------------------
	.section	.note.nv.tkinfo,"",@"SHT_NOTE"
	.sectionflags	@"SHF_NOTE_NV_TKINFO"
	.tkinfo
        /*0018*/ 	.word	0x00000002
        /*0030*/ 	.string	""
        /*0030*/ 	.string	"ptxas"
        /*0030*/ 	.string	"Cuda compilation tools, release 13.0, V13.0.88"
        /*0030*/ 	.string	"Build cuda_13.0.r13.0/compiler.36424714_0"
        /*0030*/ 	.string	"-arch sm_100 -m 64 "



//--------------------- .note.nv.cuinfo           --------------------------
	.section	.note.nv.cuinfo,"",@"SHT_NOTE"
	.sectionflags	@"SHF_NOTE_NV_CUINFO"
        /*0018*/ 	.short	0x0002
        /*001a*/ 	.short	0x0064
        /*001c*/ 	.short	0x0082
	.zero		2


//--------------------- .nv.info                  --------------------------
	.section	.nv.info,"",@"SHT_CUDA_INFO"
	.align	4


	//----- nvinfo : EIATTR_REGCOUNT
	.align		4
        /*0000*/ 	.byte	0x04, 0x2f
        /*0002*/ 	.short	(.L_1 - .L_0)
	.align		4
.L_0:
        /*0004*/ 	.word	index@(_Z15spmv_csr_kerneliPKiS0_PKdS2_Pd)
        /*0008*/ 	.word	0x00000020


	//----- nvinfo : EIATTR_FRAME_SIZE
	.align		4
.L_1:
        /*000c*/ 	.byte	0x04, 0x11
        /*000e*/ 	.short	(.L_3 - .L_2)
	.align		4
.L_2:
        /*0010*/ 	.word	index@(_Z15spmv_csr_kerneliPKiS0_PKdS2_Pd)
        /*0014*/ 	.word	0x00000000


	//----- nvinfo : EIATTR_REGCOUNT
	.align		4
.L_3:
        /*0018*/ 	.byte	0x04, 0x2f
        /*001a*/ 	.short	(.L_5 - .L_4)
	.align		4
.L_4:
        /*001c*/ 	.word	index@(_Z16update_pr_kerneliPKdPdddd)
        /*0020*/ 	.word	0x0000001b


	//----- nvinfo : EIATTR_FRAME_SIZE
	.align		4
.L_5:
        /*0024*/ 	.byte	0x04, 0x11
        /*0026*/ 	.short	(.L_7 - .L_6)
	.align		4
.L_6:
        /*0028*/ 	.word	index@($__internal_0_$__cuda_sm20_div_rn_f64_full)
        /*002c*/ 	.word	0x00000000


	//----- nvinfo : EIATTR_FRAME_SIZE
	.align		4
.L_7:
        /*0030*/ 	.byte	0x04, 0x11
        /*0032*/ 	.short	(.L_9 - .L_8)
	.align		4
.L_8:
        /*0034*/ 	.word	index@(_Z16update_pr_kerneliPKdPdddd)
        /*0038*/ 	.word	0x00000000


	//----- nvinfo : EIATTR_MIN_STACK_SIZE
	.align		4
.L_9:
        /*003c*/ 	.byte	0x04, 0x12
        /*003e*/ 	.short	(.L_11 - .L_10)
	.align		4
.L_10:
        /*0040*/ 	.word	index@(_Z16update_pr_kerneliPKdPdddd)
        /*0044*/ 	.word	0x00000000


	//----- nvinfo : EIATTR_MIN_STACK_SIZE
	.align		4
.L_11:
        /*0048*/ 	.byte	0x04, 0x12
        /*004a*/ 	.short	(.L_13 - .L_12)
	.align		4
.L_12:
        /*004c*/ 	.word	index@(_Z15spmv_csr_kerneliPKiS0_PKdS2_Pd)
        /*0050*/ 	.word	0x00000000
.L_13:


//--------------------- .nv.compat                --------------------------
	.section	.nv.compat,"",@"SHT_CUDA_COMPAT_INFO"
	.align	4
        /*0000*/ 	.byte	0x02, 0x09, 0x00, 0x00, 0x02, 0x02, 0x01, 0x00, 0x02, 0x05, 0x05, 0x00, 0x03, 0x07, 0x01, 0x01
        /*0010*/ 	.byte	0x02, 0x03, 0x00, 0x00, 0x02, 0x06, 0x01, 0x00, 0x04, 0x0b, 0x08, 0x00, 0x01, 0x00, 0x00, 0x00
        /*0020*/ 	.byte	0x00, 0x00, 0x00, 0x00


//--------------------- .nv.info._Z16update_pr_kerneliPKdPdddd --------------------------
	.section	.nv.info._Z16update_pr_kerneliPKdPdddd,"",@"SHT_CUDA_INFO"
	.sectionflags	@""
	.align	4


	//----- nvinfo : EIATTR_CUDA_API_VERSION
	.align		4
        /*0000*/ 	.byte	0x04, 0x37
        /*0002*/ 	.short	(.L_15 - .L_14)
.L_14:
        /*0004*/ 	.word	0x00000082


	//----- nvinfo : EIATTR_KPARAM_INFO
	.align		4
.L_15:
        /*0008*/ 	.byte	0x04, 0x17
        /*000a*/ 	.short	(.L_17 - .L_16)
.L_16:
        /*000c*/ 	.word	0x00000000
        /*0010*/ 	.short	0x0005
        /*0012*/ 	.short	0x0028
        /*0014*/ 	.byte	0x00, 0xf0, 0x21, 0x00


	//----- nvinfo : EIATTR_KPARAM_INFO
	.align		4
.L_17:
        /*0018*/ 	.byte	0x04, 0x17
        /*001a*/ 	.short	(.L_19 - .L_18)
.L_18:
        /*001c*/ 	.word	0x00000000
        /*0020*/ 	.short	0x0004
        /*0022*/ 	.short	0x0020
        /*0024*/ 	.byte	0x00, 0xf0, 0x21, 0x00


	//----- nvinfo : EIATTR_KPARAM_INFO
	.align		4
.L_19:
        /*0028*/ 	.byte	0x04, 0x17
        /*002a*/ 	.short	(.L_21 - .L_20)
.L_20:
        /*002c*/ 	.word	0x00000000
        /*0030*/ 	.short	0x0003
        /*0032*/ 	.short	0x0018
        /*0034*/ 	.byte	0x00, 0xf0, 0x21, 0x00


	//----- nvinfo : EIATTR_KPARAM_INFO
	.align		4
.L_21:
        /*0038*/ 	.byte	0x04, 0x17
        /*003a*/ 	.short	(.L_23 - .L_22)
.L_22:
        /*003c*/ 	.word	0x00000000
        /*0040*/ 	.short	0x0002
        /*0042*/ 	.short	0x0010
        /*0044*/ 	.byte	0x00, 0xf5, 0x21, 0x00


	//----- nvinfo : EIATTR_KPARAM_INFO
	.align		4
.L_23:
        /*0048*/ 	.byte	0x04, 0x17
        /*004a*/ 	.short	(.L_25 - .L_24)
.L_24:
        /*004c*/ 	.word	0x00000000
        /*0050*/ 	.short	0x0001
        /*0052*/ 	.short	0x0008
        /*0054*/ 	.byte	0x00, 0xf5, 0x21, 0x00


	//----- nvinfo : EIATTR_KPARAM_INFO
	.align		4
.L_25:
        /*0058*/ 	.byte	0x04, 0x17
        /*005a*/ 	.short	(.L_27 - .L_26)
.L_26:
        /*005c*/ 	.word	0x00000000
        /*0060*/ 	.short	0x0000
        /*0062*/ 	.short	0x0000
        /*0064*/ 	.byte	0x00, 0xf0, 0x11, 0x00


	//----- nvinfo : EIATTR_SPARSE_MMA_MASK
	.align		4
.L_27:
        /*0068*/ 	.byte	0x03, 0x50
        /*006a*/ 	.short	0x0000


	//----- nvinfo : EIATTR_MAXREG_COUNT
	.align		4
        /*006c*/ 	.byte	0x03, 0x1b
        /*006e*/ 	.short	0x00ff


	//----- nvinfo : EIATTR_MERCURY_ISA_VERSION
	.align		4
        /*0070*/ 	.byte	0x03, 0x5f
        /*0072*/ 	.short	0x0101


	//----- nvinfo : EIATTR_VRC_CTA_INIT_COUNT
	.align		4
        /*0074*/ 	.byte	0x02, 0x4a
	.zero		1
	.zero		1


	//----- nvinfo : EIATTR_EXIT_INSTR_OFFSETS
	.align		4
        /*0078*/ 	.byte	0x04, 0x1c
        /*007a*/ 	.short	(.L_29 - .L_28)


	//   ....[0]....
.L_28:
        /*007c*/ 	.word	0x00000070


	//   ....[1]....
        /*0080*/ 	.word	0x00000260


	//----- nvinfo : EIATTR_CRS_STACK_SIZE
	.align		4
.L_29:
        /*0084*/ 	.byte	0x04, 0x1e
        /*0086*/ 	.short	(.L_31 - .L_30)
.L_30:
        /*0088*/ 	.word	0x00000000


	//----- nvinfo : EIATTR_CBANK_PARAM_SIZE
	.align		4
.L_31:
        /*008c*/ 	.byte	0x03, 0x19
        /*008e*/ 	.short	0x0030


	//----- nvinfo : EIATTR_PARAM_CBANK
	.align		4
        /*0090*/ 	.byte	0x04, 0x0a
        /*0092*/ 	.short	(.L_33 - .L_32)
	.align		4
.L_32:
        /*0094*/ 	.word	index@(.nv.constant0._Z16update_pr_kerneliPKdPdddd)
        /*0098*/ 	.short	0x0380
        /*009a*/ 	.short	0x0030


	//----- nvinfo : EIATTR_SW_WAR
	.align		4
.L_33:
        /*009c*/ 	.byte	0x04, 0x36
        /*009e*/ 	.short	(.L_35 - .L_34)
.L_34:
        /*00a0*/ 	.word	0x00000008
.L_35:


//--------------------- .nv.info._Z15spmv_csr_kerneliPKiS0_PKdS2_Pd --------------------------
	.section	.nv.info._Z15spmv_csr_kerneliPKiS0_PKdS2_Pd,"",@"SHT_CUDA_INFO"
	.sectionflags	@""
	.align	4


	//----- nvinfo : EIATTR_CUDA_API_VERSION
	.align		4
        /*0000*/ 	.byte	0x04, 0x37
        /*0002*/ 	.short	(.L_37 - .L_36)
.L_36:
        /*0004*/ 	.word	0x00000082


	//----- nvinfo : EIATTR_KPARAM_INFO
	.align		4
.L_37:
        /*0008*/ 	.byte	0x04, 0x17
        /*000a*/ 	.short	(.L_39 - .L_38)
.L_38:
        /*000c*/ 	.word	0x00000000
        /*0010*/ 	.short	0x0005
        /*0012*/ 	.short	0x0028
        /*0014*/ 	.byte	0x00, 0xf5, 0x21, 0x00


	//----- nvinfo : EIATTR_KPARAM_INFO
	.align		4
.L_39:
        /*0018*/ 	.byte	0x04, 0x17
        /*001a*/ 	.short	(.L_41 - .L_40)
.L_40:
        /*001c*/ 	.word	0x00000000
        /*0020*/ 	.short	0x0004
        /*0022*/ 	.short	0x0020
        /*0024*/ 	.byte	0x00, 0xf5, 0x21, 0x00


	//----- nvinfo : EIATTR_KPARAM_INFO
	.align		4
.L_41:
        /*0028*/ 	.byte	0x04, 0x17
        /*002a*/ 	.short	(.L_43 - .L_42)
.L_42:
        /*002c*/ 	.word	0x00000000
        /*0030*/ 	.short	0x0003
        /*0032*/ 	.short	0x0018
        /*0034*/ 	.byte	0x00, 0xf5, 0x21, 0x00


	//----- nvinfo : EIATTR_KPARAM_INFO
	.align		4
.L_43:
        /*0038*/ 	.byte	0x04, 0x17
        /*003a*/ 	.short	(.L_45 - .L_44)
.L_44:
        /*003c*/ 	.word	0x00000000
        /*0040*/ 	.short	0x0002
        /*0042*/ 	.short	0x0010
        /*0044*/ 	.byte	0x00, 0xf5, 0x21, 0x00


	//----- nvinfo : EIATTR_KPARAM_INFO
	.align		4
.L_45:
        /*0048*/ 	.byte	0x04, 0x17
        /*004a*/ 	.short	(.L_47 - .L_46)
.L_46:
        /*004c*/ 	.word	0x00000000
        /*0050*/ 	.short	0x0001
        /*0052*/ 	.short	0x0008
        /*0054*/ 	.byte	0x00, 0xf5, 0x21, 0x00


	//----- nvinfo : EIATTR_KPARAM_INFO
	.align		4
.L_47:
        /*0058*/ 	.byte	0x04, 0x17
        /*005a*/ 	.short	(.L_49 - .L_48)
.L_48:
        /*005c*/ 	.word	0x00000000
        /*0060*/ 	.short	0x0000
        /*0062*/ 	.short	0x0000
        /*0064*/ 	.byte	0x00, 0xf0, 0x11, 0x00


	//----- nvinfo : EIATTR_SPARSE_MMA_MASK
	.align		4
.L_49:
        /*0068*/ 	.byte	0x03, 0x50
        /*006a*/ 	.short	0x0000


	//----- nvinfo : EIATTR_MAXREG_COUNT
	.align		4
        /*006c*/ 	.byte	0x03, 0x1b
        /*006e*/ 	.short	0x00ff


	//----- nvinfo : EIATTR_MERCURY_ISA_VERSION
	.align		4
        /*0070*/ 	.byte	0x03, 0x5f
        /*0072*/ 	.short	0x0101


	//----- nvinfo : EIATTR_VRC_CTA_INIT_COUNT
	.align		4
        /*0074*/ 	.byte	0x02, 0x4a
	.zero		1
	.zero		1


	//----- nvinfo : EIATTR_EXIT_INSTR_OFFSETS
	.align		4
        /*0078*/ 	.byte	0x04, 0x1c
        /*007a*/ 	.short	(.L_51 - .L_50)


	//   ....[0]....
.L_50:
        /*007c*/ 	.word	0x00000070


	//   ....[1]....
        /*0080*/ 	.word	0x00000e50


	//----- nvinfo : EIATTR_CRS_STACK_SIZE
	.align		4
.L_51:
        /*0084*/ 	.byte	0x04, 0x1e
        /*0086*/ 	.short	(.L_53 - .L_52)
.L_52:
        /*0088*/ 	.word	0x00000000


	//----- nvinfo : EIATTR_CBANK_PARAM_SIZE
	.align		4
.L_53:
        /*008c*/ 	.byte	0x03, 0x19
        /*008e*/ 	.short	0x0030


	//----- nvinfo : EIATTR_PARAM_CBANK
	.align		4
        /*0090*/ 	.byte	0x04, 0x0a
        /*0092*/ 	.short	(.L_55 - .L_54)
	.align		4
.L_54:
        /*0094*/ 	.word	index@(.nv.constant0._Z15spmv_csr_kerneliPKiS0_PKdS2_Pd)
        /*0098*/ 	.short	0x0380
        /*009a*/ 	.short	0x0030


	//----- nvinfo : EIATTR_SW_WAR
	.align		4
.L_55:
        /*009c*/ 	.byte	0x04, 0x36
        /*009e*/ 	.short	(.L_57 - .L_56)
.L_56:
        /*00a0*/ 	.word	0x00000008
.L_57:


//--------------------- .nv.callgraph             --------------------------
	.section	.nv.callgraph,"",@"SHT_CUDA_CALLGRAPH"
	.align	4
	.sectionentsize	8
	.align		4
        /*0000*/ 	.word	0x00000000
	.align		4
        /*0004*/ 	.word	0xffffffff
	.align		4
        /*0008*/ 	.word	0x00000000
	.align		4
        /*000c*/ 	.word	0xfffffffe
	.align		4
        /*0010*/ 	.word	0x00000000
	.align		4
        /*0014*/ 	.word	0xfffffffd
	.align		4
        /*0018*/ 	.word	0x00000000
	.align		4
        /*001c*/ 	.word	0xfffffffc


//--------------------- .text._Z16update_pr_kerneliPKdPdddd --------------------------
	.section	.text._Z16update_pr_kerneliPKdPdddd,"ax",@progbits
	.align	128
        .global         _Z16update_pr_kerneliPKdPdddd
        .type           _Z16update_pr_kerneliPKdPdddd,@function
        .size           _Z16update_pr_kerneliPKdPdddd,(.L_x_18 - _Z16update_pr_kerneliPKdPdddd)
        .other          _Z16update_pr_kerneliPKdPdddd,@"STO_CUDA_ENTRY STV_DEFAULT"
_Z16update_pr_kerneliPKdPdddd:
.text._Z16update_pr_kerneliPKdPdddd:
[----:B------:R-:W-:Y:S01]  /*0000*/  LDC R1, c[0x0][0x37c] ;  /* 0x0000df00ff017b82 */ /* 0x000fe20000000800 */
[----:B------:R-:W0:Y:S07]  /*0010*/  S2R R3, SR_TID.X ;  /* 0x0000000000037919 */ /* 0x000e2e0000002100 */
[----:B------:R-:W0:Y:S01]  /*0020*/  S2UR UR4, SR_CTAID.X ;  /* 0x00000000000479c3 */ /* 0x000e220000002500 */
[----:B------:R-:W1:Y:S07]  /*0030*/  LDCU UR6, c[0x0][0x380] ;  /* 0x00007000ff0677ac */ /* 0x000e6e0008000800 */
[----:B------:R-:W0:Y:S02]  /*0040*/  LDC R0, c[0x0][0x360] ;  /* 0x0000d800ff007b82 */ /* 0x000e240000000800 */
[----:B0-----:R-:W-:-:S05]  /*0050*/  IMAD R0, R0, UR4, R3 ;  /* 0x0000000400007c24 */ /* 0x001fca000f8e0203 */
[----:B-1----:R-:W-:-:S13]  /*0060*/  ISETP.GE.AND P0, PT, R0, UR6, PT ;  /* 0x0000000600007c0c */ /* 0x002fda000bf06270 */
[----:B------:R-:W-:Y:S05]  /*0070*/  @P0 EXIT ;  /* 0x000000000000094d */ /* 0x000fea0003800000 */
[----:B------:R-:W0:Y:S01]  /*0080*/  LDC.64 R4, c[0x0][0x388] ;  /* 0x0000e200ff047b82 */ /* 0x000e220000000a00 */
[----:B------:R-:W1:Y:S01]  /*0090*/  LDCU.64 UR4, c[0x0][0x358] ;  /* 0x00006b00ff0477ac */ /* 0x000e620008000a00 */
[----:B------:R-:W2:Y:S01]  /*00a0*/  I2F.F64 R8, UR6 ;  /* 0x0000000600087d12 */ /* 0x000ea20008201c00 */
[----:B------:R-:W-:Y:S01]  /*00b0*/  IMAD.MOV.U32 R2, RZ, RZ, 0x1 ;  /* 0x00000001ff027424 */ /* 0x000fe200078e00ff */
[----:B------:R-:W3:Y:S04]  /*00c0*/  LDCU.64 UR6, c[0x0][0x3a0] ;  /* 0x00007400ff0677ac */ /* 0x000ee80008000a00 */
[----:B------:R-:W4:Y:S01]  /*00d0*/  LDC R12, c[0x0][0x3a4] ;  /* 0x0000e900ff0c7b82 */ /* 0x000f220000000800 */
[----:B0-----:R-:W-:-:S06]  /*00e0*/  IMAD.WIDE R4, R0, 0x8, R4 ;  /* 0x0000000800047825 */ /* 0x001fcc00078e0204 */
[----:B-1----:R-:W5:Y:S01]  /*00f0*/  LDG.E.64.CONSTANT R4, desc[UR4][R4.64] ;  /* 0x0000000404047981 */ /* 0x002f62000c1e9b00 */
[----:B--2---:R-:W0:Y:S01]  /*0100*/  MUFU.RCP64H R3, R9 ;  /* 0x0000000900037308 */ /* 0x004e220000001800 */
[----:B----4-:R-:W-:Y:S01]  /*0110*/  FSETP.GEU.AND P1, PT, |R12|, 6.5827683646048100446e-37, PT ;  /* 0x036000000c00780b */ /* 0x010fe20003f2e200 */
[----:B0-----:R-:W-:-:S08]  /*0120*/  DFMA R6, -R8, R2, 1 ;  /* 0x3ff000000806742b */ /* 0x001fd00000000102 */
[----:B------:R-:W-:-:S08]  /*0130*/  DFMA R6, R6, R6, R6 ;  /* 0x000000060606722b */ /* 0x000fd00000000006 */
[----:B------:R-:W-:-:S08]  /*0140*/  DFMA R6, R2, R6, R2 ;  /* 0x000000060206722b */ /* 0x000fd00000000002 */
[----:B------:R-:W-:-:S08]  /*0150*/  DFMA R2, -R8, R6, 1 ;  /* 0x3ff000000802742b */ /* 0x000fd00000000106 */
[----:B------:R-:W-:-:S08]  /*0160*/  DFMA R2, R6, R2, R6 ;  /* 0x000000020602722b */ /* 0x000fd00000000006 */
[----:B---3--:R-:W-:-:S08]  /*0170*/  DMUL R6, R2, UR6 ;  /* 0x0000000602067c28 */ /* 0x008fd00008000000 */
[----:B------:R-:W-:-:S08]  /*0180*/  DFMA R10, -R8, R6, UR6 ;  /* 0x00000006080a7e2b */ /* 0x000fd00008000106 */
[----:B------:R-:W-:-:S10]  /*0190*/  DFMA R2, R2, R10, R6 ;  /* 0x0000000a0202722b */ /* 0x000fd40000000006 */
[----:B------:R-:W-:-:S05]  /*01a0*/  FFMA R6, RZ, R9, R3 ;  /* 0x00000009ff067223 */ /* 0x000fca0000000003 */
[----:B------:R-:W-:-:S13]  /*01b0*/  FSETP.GT.AND P0, PT, |R6|, 1.469367938527859385e-39, PT ;  /* 0x001000000600780b */ /* 0x000fda0003f04200 */
[----:B------:R-:W-:Y:S05]  /*01c0*/  @P0 BRA P1, `(.L_x_0) ;  /* 0x0000000000080947 */ /* 0x000fea0000800000 */
[----:B------:R-:W-:-:S07]  /*01d0*/  MOV R16, 0x1f0 ;  /* 0x000001f000107802 */ /* 0x000fce0000000f00 */
[----:B-----5:R-:W-:Y:S05]  /*01e0*/  CALL.REL.NOINC `($__internal_0_$__cuda_sm20_div_rn_f64_full) ;  /* 0x0000000000207944 */ /* 0x020fea0003c00000 */
.L_x_0:
[----:B------:R-:W0:Y:S01]  /*01f0*/  LDC.64 R6, c[0x0][0x398] ;  /* 0x0000e600ff067b82 */ /* 0x000e220000000a00 */
[----:B------:R-:W0:Y:S01]  /*0200*/  LDCU.64 UR6, c[0x0][0x3a8] ;  /* 0x00007500ff0677ac */ /* 0x000e220008000a00 */
[----:B-----5:R-:W-:-:S06]  /*0210*/  DADD R4, R4, R2 ;  /* 0x0000000004047229 */ /* 0x020fcc0000000002 */
[----:B------:R-:W1:Y:S02]  /*0220*/  LDC.64 R8, c[0x0][0x390] ;  /* 0x0000e400ff087b82 */ /* 0x000e640000000a00 */
[----:B0-----:R-:W-:Y:S01]  /*0230*/  DFMA R4, R4, R6, UR6 ;  /* 0x0000000604047e2b */ /* 0x001fe20008000006 */
[----:B-1----:R-:W-:-:S06]  /*0240*/  IMAD.WIDE R2, R0, 0x8, R8 ;  /* 0x0000000800027825 */ /* 0x002fcc00078e0208 */
[----:B------:R-:W-:Y:S01]  /*0250*/  STG.E.64 desc[UR4][R2.64], R4 ;  /* 0x0000000402007986 */ /* 0x000fe2000c101b04 */
[----:B------:R-:W-:Y:S05]  /*0260*/  EXIT ;  /* 0x000000000000794d */ /* 0x000fea0003800000 */
        .weak           $__internal_0_$__cuda_sm20_div_rn_f64_full
        .type           $__internal_0_$__cuda_sm20_div_rn_f64_full,@function
        .size           $__internal_0_$__cuda_sm20_div_rn_f64_full,(.L_x_18 - $__internal_0_$__cuda_sm20_div_rn_f64_full)
$__internal_0_$__cuda_sm20_div_rn_f64_full:
[C---:B------:R-:W-:Y:S01]  /*0270*/  FSETP.GEU.AND P0, PT, |R9|.reuse, 1.469367938527859385e-39, PT ;  /* 0x001000000900780b */ /* 0x040fe20003f0e200 */
[----:B------:R-:W0:Y:S01]  /*0280*/  LDC.64 R2, c[0x0][0x3a0] ;  /* 0x0000e800ff027b82 */ /* 0x000e220000000a00 */
[C---:B------:R-:W-:Y:S01]  /*0290*/  LOP3.LUT R6, R9.reuse, 0x800fffff, RZ, 0xc0, !PT ;  /* 0x800fffff09067812 */ /* 0x040fe200078ec0ff */
[----:B------:R-:W-:Y:S01]  /*02a0*/  IMAD.MOV.U32 R10, RZ, RZ, 0x1 ;  /* 0x00000001ff0a7424 */ /* 0x000fe200078e00ff */
[----:B------:R-:W-:Y:S01]  /*02b0*/  LOP3.LUT R20, R9, 0x7ff00000, RZ, 0xc0, !PT ;  /* 0x7ff0000009147812 */ /* 0x000fe200078ec0ff */
[----:B------:R-:W-:Y:S01]  /*02c0*/  IMAD.MOV.U32 R18, RZ, RZ, 0x1ca00000 ;  /* 0x1ca00000ff127424 */ /* 0x000fe200078e00ff */
[----:B------:R-:W-:Y:S01]  /*02d0*/  LOP3.LUT R7, R6, 0x3ff00000, RZ, 0xfc, !PT ;  /* 0x3ff0000006077812 */ /* 0x000fe200078efcff */
[----:B------:R-:W-:-:S06]  /*02e0*/  IMAD.MOV.U32 R6, RZ, RZ, R8 ;  /* 0x000000ffff067224 */ /* 0x000fcc00078e0008 */
[----:B------:R-:W-:-:S06]  /*02f0*/  @!P0 DMUL R6, R8, 8.98846567431157953865e+307 ;  /* 0x7fe0000008068828 */ /* 0x000fcc0000000000 */
[----:B------:R-:W1:Y:S01]  /*0300*/  MUFU.RCP64H R11, R7 ;  /* 0x00000007000b7308 */ /* 0x000e620000001800 */
[----:B0-----:R-:W-:-:S04]  /*0310*/  LOP3.LUT R17, R3, 0x7ff00000, RZ, 0xc0, !PT ;  /* 0x7ff0000003117812 */ /* 0x001fc800078ec0ff */
[----:B------:R-:W-:Y:S01]  /*0320*/  ISETP.GE.U32.AND P1, PT, R17, R20, PT ;  /* 0x000000141100720c */ /* 0x000fe20003f26070 */
[----:B------:R-:W-:Y:S01]  /*0330*/  IMAD.MOV.U32 R19, RZ, RZ, R17 ;  /* 0x000000ffff137224 */ /* 0x000fe200078e0011 */
[----:B-1----:R-:W-:-:S08]  /*0340*/  DFMA R12, R10, -R6, 1 ;  /* 0x3ff000000a0c742b */ /* 0x002fd00000000806 */
[----:B------:R-:W-:-:S08]  /*0350*/  DFMA R12, R12, R12, R12 ;  /* 0x0000000c0c0c722b */ /* 0x000fd0000000000c */
[----:B------:R-:W-:Y:S01]  /*0360*/  DFMA R12, R10, R12, R10 ;  /* 0x0000000c0a0c722b */ /* 0x000fe2000000000a */
[----:B------:R-:W-:Y:S02]  /*0370*/  SEL R10, R18, 0x63400000, !P1 ;  /* 0x63400000120a7807 */ /* 0x000fe40004800000 */
[----:B------:R-:W-:Y:S02]  /*0380*/  FSETP.GEU.AND P1, PT, |R3|, 1.469367938527859385e-39, PT ;  /* 0x001000000300780b */ /* 0x000fe40003f2e200 */
[----:B------:R-:W-:Y:S01]  /*0390*/  LOP3.LUT R11, R10, 0x800fffff, R3, 0xf8, !PT ;  /* 0x800fffff0a0b7812 */ /* 0x000fe200078ef803 */
[----:B------:R-:W-:Y:S02]  /*03a0*/  IMAD.MOV.U32 R10, RZ, RZ, R2 ;  /* 0x000000ffff0a7224 */ /* 0x000fe400078e0002 */
[----:B------:R-:W-:-:S08]  /*03b0*/  DFMA R14, R12, -R6, 1 ;  /* 0x3ff000000c0e742b */ /* 0x000fd00000000806 */
[----:B------:R-:W-:Y:S01]  /*03c0*/  DFMA R12, R12, R14, R12 ;  /* 0x0000000e0c0c722b */ /* 0x000fe2000000000c */
[----:B------:R-:W-:Y:S10]  /*03d0*/  @P1 BRA `(.L_x_1) ;  /* 0x0000000000201947 */ /* 0x000ff40003800000 */
[----:B------:R-:W-:-:S04]  /*03e0*/  LOP3.LUT R14, R9, 0x7ff00000, RZ, 0xc0, !PT ;  /* 0x7ff00000090e7812 */ /* 0x000fc800078ec0ff */
[----:B------:R-:W-:-:S04]  /*03f0*/  ISETP.GE.U32.AND P1, PT, R17, R14, PT ;  /* 0x0000000e1100720c */ /* 0x000fc80003f26070 */
[----:B------:R-:W-:-:S04]  /*0400*/  SEL R14, R18, 0x63400000, !P1 ;  /* 0x63400000120e7807 */ /* 0x000fc80004800000 */
[----:B------:R-:W-:-:S04]  /*0410*/  LOP3.LUT R14, R14, 0x80000000, R3, 0xf8, !PT ;  /* 0x800000000e0e7812 */ /* 0x000fc800078ef803 */
[----:B------:R-:W-:Y:S01]  /*0420*/  LOP3.LUT R15, R14, 0x100000, RZ, 0xfc, !PT ;  /* 0x001000000e0f7812 */ /* 0x000fe200078efcff */
[----:B------:R-:W-:-:S06]  /*0430*/  IMAD.MOV.U32 R14, RZ, RZ, RZ ;  /* 0x000000ffff0e7224 */ /* 0x000fcc00078e00ff */
[----:B------:R-:W-:-:S10]  /*0440*/  DFMA R10, R10, 2, -R14 ;  /* 0x400000000a0a782b */ /* 0x000fd4000000080e */
[----:B------:R-:W-:-:S07]  /*0450*/  LOP3.LUT R19, R11, 0x7ff00000, RZ, 0xc0, !PT ;  /* 0x7ff000000b137812 */ /* 0x000fce00078ec0ff */
.L_x_1:
[----:B------:R-:W-:Y:S01]  /*0460*/  IMAD.MOV.U32 R22, RZ, RZ, R20 ;  /* 0x000000ffff167224 */ /* 0x000fe200078e0014 */
[----:B------:R-:W-:Y:S01]  /*0470*/  @!P0 LOP3.LUT R22, R7, 0x7ff00000, RZ, 0xc0, !PT ;  /* 0x7ff0000007168812 */ /* 0x000fe200078ec0ff */
[----:B------:R-:W-:Y:S01]  /*0480*/  VIADD R23, R19, 0xffffffff ;  /* 0xffffffff13177836 */ /* 0x000fe20000000000 */
[----:B------:R-:W-:-:S03]  /*0490*/  DMUL R14, R12, R10 ;  /* 0x0000000a0c0e7228 */ /* 0x000fc60000000000 */
[----:B------:R-:W-:Y:S01]  /*04a0*/  VIADD R24, R22, 0xffffffff ;  /* 0xffffffff16187836 */ /* 0x000fe20000000000 */
[----:B------:R-:W-:-:S04]  /*04b0*/  ISETP.GT.U32.AND P0, PT, R23, 0x7feffffe, PT ;  /* 0x7feffffe1700780c */ /* 0x000fc80003f04070 */
[----:B------:R-:W-:Y:S01]  /*04c0*/  ISETP.GT.U32.OR P0, PT, R24, 0x7feffffe, P0 ;  /* 0x7feffffe1800780c */ /* 0x000fe20000704470 */
[----:B------:R-:W-:-:S08]  /*04d0*/  DFMA R20, R14, -R6, R10 ;  /* 0x800000060e14722b */ /* 0x000fd0000000000a */
[----:B------:R-:W-:-:S04]  /*04e0*/  DFMA R12, R12, R20, R14 ;  /* 0x000000140c0c722b */ /* 0x000fc8000000000e */
[----:B------:R-:W-:Y:S07]  /*04f0*/  @P0 BRA `(.L_x_2) ;  /* 0x00000000006c0947 */ /* 0x000fee0003800000 */
[----:B------:R-:W-:-:S04]  /*0500*/  LOP3.LUT R14, R9, 0x7ff00000, RZ, 0xc0, !PT ;  /* 0x7ff00000090e7812 */ /* 0x000fc800078ec0ff */
[CC--:B------:R-:W-:Y:S02]  /*0510*/  VIADDMNMX R2, R17.reuse, -R14.reuse, 0xb9600000, !PT ;  /* 0xb960000011027446 */ /* 0x0c0fe4000780090e */
[----:B------:R-:W-:Y:S02]  /*0520*/  ISETP.GE.U32.AND P0, PT, R17, R14, PT ;  /* 0x0000000e1100720c */ /* 0x000fe40003f06070 */
[----:B------:R-:W-:Y:S02]  /*0530*/  VIMNMX R2, PT, PT, R2, 0x46a00000, PT ;  /* 0x46a0000002027848 */ /* 0x000fe40003fe0100 */
[----:B------:R-:W-:-:S05]  /*0540*/  SEL R17, R18, 0x63400000, !P0 ;  /* 0x6340000012117807 */ /* 0x000fca0004000000 */
[----:B------:R-:W-:Y:S02]  /*0550*/  IMAD.IADD R17, R2, 0x1, -R17 ;  /* 0x0000000102117824 */ /* 0x000fe400078e0a11 */
[----:B------:R-:W-:Y:S02]  /*0560*/  IMAD.MOV.U32 R2, RZ, RZ, RZ ;  /* 0x000000ffff027224 */ /* 0x000fe400078e00ff */
[----:B------:R-:W-:-:S06]  /*0570*/  VIADD R3, R17, 0x7fe00000 ;  /* 0x7fe0000011037836 */ /* 0x000fcc0000000000 */
[----:B------:R-:W-:-:S10]  /*0580*/  DMUL R14, R12, R2 ;  /* 0x000000020c0e7228 */ /* 0x000fd40000000000 */
[----:B------:R-:W-:-:S13]  /*0590*/  FSETP.GTU.AND P0, PT, |R15|, 1.469367938527859385e-39, PT ;  /* 0x001000000f00780b */ /* 0x000fda0003f0c200 */
[----:B------:R-:W-:Y:S05]  /*05a0*/  @P0 BRA `(.L_x_3) ;  /* 0x0000000000980947 */ /* 0x000fea0003800000 */
[----:B------:R-:W-:Y:S01]  /*05b0*/  DFMA R6, R12, -R6, R10 ;  /* 0x800000060c06722b */ /* 0x000fe2000000000a */
[----:B------:R-:W-:-:S09]  /*05c0*/  IMAD.MOV.U32 R2, RZ, RZ, RZ ;  /* 0x000000ffff027224 */ /* 0x000fd200078e00ff */
[C---:B------:R-:W-:Y:S02]  /*05d0*/  FSETP.NEU.AND P0, PT, R7.reuse, RZ, PT ;  /* 0x000000ff0700720b */ /* 0x040fe40003f0d000 */
[----:B------:R-:W-:-:S04]  /*05e0*/  LOP3.LUT R9, R7, 0x80000000, R9, 0x48, !PT ;  /* 0x8000000007097812 */ /* 0x000fc800078e4809 */
[----:B------:R-:W-:-:S07]  /*05f0*/  LOP3.LUT R3, R9, R3, RZ, 0xfc, !PT ;  /* 0x0000000309037212 */ /* 0x000fce00078efcff */
[----:B------:R-:W-:Y:S05]  /*0600*/  @!P0 BRA `(.L_x_3) ;  /* 0x0000000000808947 */ /* 0x000fea0003800000 */
[----:B------:R-:W-:Y:S01]  /*0610*/  IMAD.MOV R7, RZ, RZ, -R17 ;  /* 0x000000ffff077224 */ /* 0x000fe200078e0a11 */
[----:B------:R-:W-:Y:S01]  /*0620*/  DMUL.RP R2, R12, R2 ;  /* 0x000000020c027228 */ /* 0x000fe20000008000 */
[----:B------:R-:W-:Y:S01]  /*0630*/  IMAD.MOV.U32 R6, RZ, RZ, RZ ;  /* 0x000000ffff067224 */ /* 0x000fe200078e00ff */
[----:B------:R-:W-:-:S05]  /*0640*/  IADD3 R17, PT, PT, -R17, -0x43300000, RZ ;  /* 0xbcd0000011117810 */ /* 0x000fca0007ffe1ff */
[----:B------:R-:W-:-:S03]  /*0650*/  DFMA R6, R14, -R6, R12 ;  /* 0x800000060e06722b */ /* 0x000fc6000000000c */
[----:B------:R-:W-:-:S07]  /*0660*/  LOP3.LUT R9, R3, R9, RZ, 0x3c, !PT ;  /* 0x0000000903097212 */ /* 0x000fce00078e3cff */
[----:B------:R-:W-:-:S04]  /*0670*/  FSETP.NEU.AND P0, PT, |R7|, R17, PT ;  /* 0x000000110700720b */ /* 0x000fc80003f0d200 */
[----:B------:R-:W-:Y:S02]  /*0680*/  FSEL R14, R2, R14, !P0 ;  /* 0x0000000e020e7208 */ /* 0x000fe40004000000 */
[----:B------:R-:W-:Y:S01]  /*0690*/  FSEL R15, R9, R15, !P0 ;  /* 0x0000000f090f7208 */ /* 0x000fe20004000000 */
[----:B------:R-:W-:Y:S06]  /*06a0*/  BRA `(.L_x_3) ;  /* 0x0000000000587947 */ /* 0x000fec0003800000 */
.L_x_2:
[----:B------:R-:W0:Y:S02]  /*06b0*/  LDC.64 R6, c[0x0][0x3a0] ;  /* 0x0000e800ff067b82 */ /* 0x000e240000000a00 */
[----:B0-----:R-:W-:-:S14]  /*06c0*/  DSETP.NAN.AND P0, PT, R6, R6, PT ;  /* 0x000000060600722a */ /* 0x001fdc0003f08000 */
[----:B------:R-:W-:Y:S05]  /*06d0*/  @P0 BRA `(.L_x_4) ;  /* 0x0000000000440947 */ /* 0x000fea0003800000 */
[----:B------:R-:W-:-:S14]  /*06e0*/  DSETP.NAN.AND P0, PT, R8, R8, PT ;  /* 0x000000080800722a */ /* 0x000fdc0003f08000 */
[----:B------:R-:W-:Y:S05]  /*06f0*/  @P0 BRA `(.L_x_5) ;  /* 0x0000000000300947 */ /* 0x000fea0003800000 */
[----:B------:R-:W-:Y:S01]  /*0700*/  ISETP.NE.AND P0, PT, R19, R22, PT ;  /* 0x000000161300720c */ /* 0x000fe20003f05270 */
[----:B------:R-:W-:Y:S02]  /*0710*/  IMAD.MOV.U32 R14, RZ, RZ, 0x0 ;  /* 0x00000000ff0e7424 */ /* 0x000fe400078e00ff */
[----:B------:R-:W-:-:S10]  /*0720*/  IMAD.MOV.U32 R15, RZ, RZ, -0x80000 ;  /* 0xfff80000ff0f7424 */ /* 0x000fd400078e00ff */
[----:B------:R-:W-:Y:S05]  /*0730*/  @!P0 BRA `(.L_x_3) ;  /* 0x0000000000348947 */ /* 0x000fea0003800000 */
[----:B------:R-:W-:Y:S02]  /*0740*/  ISETP.NE.AND P0, PT, R19, 0x7ff00000, PT ;  /* 0x7ff000001300780c */ /* 0x000fe40003f05270 */
[----:B------:R-:W-:Y:S02]  /*0750*/  LOP3.LUT R15, R9, 0x80000000, R3, 0x48, !PT ;  /* 0x80000000090f7812 */ /* 0x000fe400078e4803 */
[----:B------:R-:W-:-:S13]  /*0760*/  ISETP.EQ.OR P0, PT, R22, RZ, !P0 ;  /* 0x000000ff1600720c */ /* 0x000fda0004702670 */
[----:B------:R-:W-:Y:S01]  /*0770*/  @P0 LOP3.LUT R2, R15, 0x7ff00000, RZ, 0xfc, !PT ;  /* 0x7ff000000f020812 */ /* 0x000fe200078efcff */
[----:B------:R-:W-:Y:S02]  /*0780*/  @!P0 IMAD.MOV.U32 R14, RZ, RZ, RZ ;  /* 0x000000ffff0e8224 */ /* 0x000fe400078e00ff */
[----:B------:R-:W-:Y:S02]  /*0790*/  @P0 IMAD.MOV.U32 R14, RZ, RZ, RZ ;  /* 0x000000ffff0e0224 */ /* 0x000fe400078e00ff */
[----:B------:R-:W-:Y:S01]  /*07a0*/  @P0 IMAD.MOV.U32 R15, RZ, RZ, R2 ;  /* 0x000000ffff0f0224 */ /* 0x000fe200078e0002 */
[----:B------:R-:W-:Y:S06]  /*07b0*/  BRA `(.L_x_3) ;  /* 0x0000000000147947 */ /* 0x000fec0003800000 */
.L_x_5:
[----:B------:R-:W-:Y:S01]  /*07c0*/  LOP3.LUT R15, R9, 0x80000, RZ, 0xfc, !PT ;  /* 0x00080000090f7812 */ /* 0x000fe200078efcff */
[----:B------:R-:W-:Y:S01]  /*07d0*/  IMAD.MOV.U32 R14, RZ, RZ, R8 ;  /* 0x000000ffff0e7224 */ /* 0x000fe200078e0008 */
[----:B------:R-:W-:Y:S06]  /*07e0*/  BRA `(.L_x_3) ;  /* 0x0000000000087947 */ /* 0x000fec0003800000 */
.L_x_4:
[----:B------:R-:W-:Y:S01]  /*07f0*/  LOP3.LUT R15, R3, 0x80000, RZ, 0xfc, !PT ;  /* 0x00080000030f7812 */ /* 0x000fe200078efcff */
[----:B------:R-:W-:-:S07]  /*0800*/  IMAD.MOV.U32 R14, RZ, RZ, R2 ;  /* 0x000000ffff0e7224 */ /* 0x000fce00078e0002 */
.L_x_3:
[----:B------:R-:W-:Y:S02]  /*0810*/  IMAD.MOV.U32 R17, RZ, RZ, 0x0 ;  /* 0x00000000ff117424 */ /* 0x000fe400078e00ff */
[----:B------:R-:W-:Y:S02]  /*0820*/  IMAD.MOV.U32 R2, RZ, RZ, R14 ;  /* 0x000000ffff027224 */ /* 0x000fe400078e000e */
[----:B------:R-:W-:Y:S01]  /*0830*/  IMAD.MOV.U32 R3, RZ, RZ, R15 ;  /* 0x000000ffff037224 */ /* 0x000fe200078e000f */
[----:B------:R-:W-:Y:S06]  /*0840*/  RET.REL.NODEC R16 `(_Z16update_pr_kerneliPKdPdddd) ;  /* 0xfffffff410ec7950 */ /* 0x000fec0003c3ffff */
.L_x_6:
[----:B------:R-:W-:-:S00]  /*0850*/  BRA `(.L_x_6) ;  /* 0xfffffffc00fc7947 */ /* 0x000fc0000383ffff */
[----:B------:R-:W-:-:S00]  /*0860*/  NOP ;  /* 0x0000000000007918 */ /* 0x000fc00000000000 */
        /* <DEDUP_REMOVED lines=9> */
.L_x_18:


//--------------------- .text._Z15spmv_csr_kerneliPKiS0_PKdS2_Pd --------------------------
	.section	.text._Z15spmv_csr_kerneliPKiS0_PKdS2_Pd,"ax",@progbits
	.align	128
        .global         _Z15spmv_csr_kerneliPKiS0_PKdS2_Pd
        .type           _Z15spmv_csr_kerneliPKiS0_PKdS2_Pd,@function
        .size           _Z15spmv_csr_kerneliPKiS0_PKdS2_Pd,(.L_x_20 - _Z15spmv_csr_kerneliPKiS0_PKdS2_Pd)
        .other          _Z15spmv_csr_kerneliPKiS0_PKdS2_Pd,@"STO_CUDA_ENTRY STV_DEFAULT"
_Z15spmv_csr_kerneliPKiS0_PKdS2_Pd:
.text._Z15spmv_csr_kerneliPKiS0_PKdS2_Pd:
        /* <DEDUP_REMOVED lines=10> */
[----:B0-----:R-:W-:-:S05]  /*00a0*/  IMAD.WIDE R2, R0, 0x4, R2 ;  /* 0x0000000400027825 */ /* 0x001fca00078e0202 */
[----:B-1----:R-:W2:Y:S04]  /*00b0*/  LDG.E.CONSTANT R4, desc[UR4][R2.64] ;  /* 0x0000000402047981 */ /* 0x002ea8000c1e9900 */
[----:B------:R-:W2:Y:S01]  /*00c0*/  LDG.E.CONSTANT R5, desc[UR4][R2.64+0x4] ;  /* 0x0000040402057981 */ /* 0x000ea2000c1e9900 */
[----:B------:R-:W-:Y:S01]  /*00d0*/  BSSY.RECONVERGENT B0, `(.L_x_7) ;  /* 0x00000d4000007945 */ /* 0x000fe20003800200 */
[----:B------:R-:W-:Y:S02]  /*00e0*/  CS2R R26, SRZ ;  /* 0x00000000001a7805 */ /* 0x000fe4000001ff00 */
[----:B--2---:R-:W-:-:S13]  /*00f0*/  ISETP.GE.AND P0, PT, R4, R5, PT ;  /* 0x000000050400720c */ /* 0x004fda0003f06270 */
[----:B------:R-:W-:Y:S05]  /*0100*/  @P0 BRA `(.L_x_8) ;  /* 0x0000000c00400947 */ /* 0x000fea0003800000 */
[----:B------:R-:W-:Y:S01]  /*0110*/  MOV R2, R4 ;  /* 0x0000000400027202 */ /* 0x000fe20000000f00 */
[----:B------:R-:W-:Y:S01]  /*0120*/  BSSY.RECONVERGENT B1, `(.L_x_9) ;  /* 0x0000068000017945 */ /* 0x000fe20003800200 */
[----:B------:R-:W-:Y:S02]  /*0130*/  CS2R R26, SRZ ;  /* 0x00000000001a7805 */ /* 0x000fe4000001ff00 */
[CC--:B------:R-:W-:Y:S02]  /*0140*/  IADD3 R3, PT, PT, -R5.reuse, R2.reuse, RZ ;  /* 0x0000000205037210 */ /* 0x0c0fe40007ffe1ff */
[----:B------:R-:W-:Y:S02]  /*0150*/  IADD3 R4, PT, PT, R5, -R2, RZ ;  /* 0x8000000205047210 */ /* 0x000fe40007ffe0ff */
[----:B------:R-:W-:Y:S02]  /*0160*/  ISETP.GT.U32.AND P1, PT, R3, -0x10, PT ;  /* 0xfffffff00300780c */ /* 0x000fe40003f24070 */
[----:B------:R-:W-:-:S04]  /*0170*/  LOP3.LUT R5, R4, 0xf, RZ, 0xc0, !PT ;  /* 0x0000000f04057812 */ /* 0x000fc800078ec0ff */
[----:B------:R-:W-:-:S07]  /*0180*/  ISETP.NE.AND P0, PT, R5, RZ, PT ;  /* 0x000000ff0500720c */ /* 0x000fce0003f05270 */
[----:B------:R-:W-:Y:S06]  /*0190*/  @P1 BRA `(.L_x_10) ;  /* 0x0000000400801947 */ /* 0x000fec0003800000 */
[----:B------:R-:W0:Y:S01]  /*01a0*/  LDC.64 R6, c[0x0][0x390] ;  /* 0x0000e400ff067b82 */ /* 0x000e220000000a00 */
[----:B------:R-:W-:Y:S02]  /*01b0*/  LOP3.LUT R3, R4, 0xfffffff0, RZ, 0xc0, !PT ;  /* 0xfffffff004037812 */ /* 0x000fe400078ec0ff */
[----:B------:R-:W-:Y:S02]  /*01c0*/  CS2R R26, SRZ ;  /* 0x00000000001a7805 */ /* 0x000fe4000001ff00 */
[----:B------:R-:W-:-:S03]  /*01d0*/  IADD3 R3, PT, PT, -R3, RZ, RZ ;  /* 0x000000ff03037210 */ /* 0x000fc60007ffe1ff */
[----:B------:R-:W1:Y:S01]  /*01e0*/  LDC.64 R8, c[0x0][0x398] ;  /* 0x0000e600ff087b82 */ /* 0x000e620000000a00 */
[----:B0-----:R-:W-:-:S04]  /*01f0*/  IADD3 R6, P1, PT, R6, 0x20, RZ ;  /* 0x0000002006067810 */ /* 0x001fc80007f3e0ff */
[----:B------:R-:W-:Y:S02]  /*0200*/  IADD3.X R7, PT, PT, RZ, R7, RZ, P1, !PT ;  /* 0x00000007ff077210 */ /* 0x000fe40000ffe4ff */
[----:B-1----:R-:W-:-:S04]  /*0210*/  IADD3 R8, P2, PT, R8, 0x40, RZ ;  /* 0x0000004008087810 */ /* 0x002fc80007f5e0ff */
[----:B------:R-:W-:-:S09]  /*0220*/  IADD3.X R9, PT, PT, RZ, R9, RZ, P2, !PT ;  /* 0x00000009ff097210 */ /* 0x000fd200017fe4ff */
.L_x_11:
[C---:B------:R-:W-:Y:S01]  /*0230*/  IMAD.WIDE R28, R2.reuse, 0x4, R6 ;  /* 0x00000004021c7825 */ /* 0x040fe200078e0206 */
[----:B------:R-:W0:Y:S04]  /*0240*/  LDC.64 R12, c[0x0][0x3a0] ;  /* 0x0000e800ff0c7b82 */ /* 0x000e280000000a00 */
[----:B------:R-:W0:Y:S01]  /*0250*/  LDG.E.CONSTANT R15, desc[UR4][R28.64+-0x20] ;  /* 0xffffe0041c0f7981 */ /* 0x000e22000c1e9900 */
[----:B------:R-:W-:-:S03]  /*0260*/  IMAD.WIDE R10, R2, 0x8, R8 ;  /* 0x00000008020a7825 */ /* 0x000fc600078e0208 */
[----:B------:R-:W2:Y:S04]  /*0270*/  LDG.E.CONSTANT R25, desc[UR4][R28.64+-0x1c] ;  /* 0xffffe4041c197981 */ /* 0x000ea8000c1e9900 */
[----:B------:R-:W3:Y:S04]  /*0280*/  LDG.E.64.CONSTANT R16, desc[UR4][R10.64+-0x40] ;  /* 0xffffc0040a107981 */ /* 0x000ee8000c1e9b00 */
[----:B------:R-:W4:Y:S04]  /*0290*/  LDG.E.CONSTANT R19, desc[UR4][R28.64+-0x18] ;  /* 0xffffe8041c137981 */ /* 0x000f28000c1e9900 */
[----:B------:R-:W5:Y:S04]  /*02a0*/  LDG.E.64.CONSTANT R22, desc[UR4][R10.64+-0x38] ;  /* 0xffffc8040a167981 */ /* 0x000f68000c1e9b00 */
[----:B------:R-:W5:Y:S01]  /*02b0*/  LDG.E.64.CONSTANT R20, desc[UR4][R10.64+-0x30] ;  /* 0xffffd0040a147981 */ /* 0x000f62000c1e9b00 */
[----:B0-----:R-:W-:-:S06]  /*02c0*/  IMAD.WIDE R14, R15, 0x8, R12 ;  /* 0x000000080f0e7825 */ /* 0x001fcc00078e020c */
[----:B------:R-:W3:Y:S01]  /*02d0*/  LDG.E.64.CONSTANT R14, desc[UR4][R14.64] ;  /* 0x000000040e0e7981 */ /* 0x000ee2000c1e9b00 */
[----:B--2---:R-:W-:-:S04]  /*02e0*/  IMAD.WIDE R24, R25, 0x8, R12 ;  /* 0x0000000819187825 */ /* 0x004fc800078e020c */
[----:B----4-:R-:W-:-:S06]  /*02f0*/  IMAD.WIDE R18, R19, 0x8, R12 ;  /* 0x0000000813127825 */ /* 0x010fcc00078e020c */
[----:B------:R-:W2:Y:S01]  /*0300*/  LDG.E.64.CONSTANT R18, desc[UR4][R18.64] ;  /* 0x0000000412127981 */ /* 0x000ea2000c1e9b00 */
[----:B---3--:R-:W-:-:S03]  /*0310*/  DFMA R26, R16, R14, R26 ;  /* 0x0000000e101a722b */ /* 0x008fc6000000001a */
[----:B------:R-:W5:Y:S04]  /*0320*/  LDG.E.64.CONSTANT R14, desc[UR4][R24.64] ;  /* 0x00000004180e7981 */ /* 0x000f68000c1e9b00 */
[----:B------:R-:W3:Y:S04]  /*0330*/  LDG.E.CONSTANT R17, desc[UR4][R28.64+-0x14] ;  /* 0xffffec041c117981 */ /* 0x000ee8000c1e9900 */
[----:B------:R-:W4:Y:S01]  /*0340*/  LDG.E.CONSTANT R25, desc[UR4][R28.64+-0xc] ;  /* 0xfffff4041c197981 */ /* 0x000f22000c1e9900 */
[----:B-----5:R-:W-:-:S03]  /*0350*/  DFMA R22, R22, R14, R26 ;  /* 0x0000000e1616722b */ /* 0x020fc6000000001a */
[----:B------:R-:W5:Y:S01]  /*0360*/  LDG.E.CONSTANT R15, desc[UR4][R28.64+-0x10] ;  /* 0xfffff0041c0f7981 */ /* 0x000f62000c1e9900 */
[----:B---3--:R-:W-:-:S03]  /*0370*/  IMAD.WIDE R16, R17, 0x8, R12 ;  /* 0x0000000811107825 */ /* 0x008fc600078e020c */
[----:B------:R-:W3:Y:S01]  /*0380*/  LDG.E.CONSTANT R27, desc[UR4][R28.64+-0x8] ;  /* 0xfffff8041c1b7981 */ /* 0x000ee2000c1e9900 */
[----:B--2---:R-:W-:-:S03]  /*0390*/  DFMA R18, R20, R18, R22 ;  /* 0x000000121412722b */ /* 0x004fc60000000016 */
[----:B------:R-:W2:Y:S04]  /*03a0*/  LDG.E.64.CONSTANT R22, desc[UR4][R10.64+-0x28] ;  /* 0xffffd8040a167981 */ /* 0x000ea8000c1e9b00 */
[----:B------:R-:W2:Y:S01]  /*03b0*/  LDG.E.64.CONSTANT R16, desc[UR4][R16.64] ;  /* 0x0000000410107981 */ /* 0x000ea2000c1e9b00 */
[----:B----4-:R-:W-:-:S05]  /*03c0*/  IMAD.WIDE R24, R25, 0x8, R12 ;  /* 0x0000000819187825 */ /* 0x010fca00078e020c */
[----:B------:R-:W4:Y:S04]  /*03d0*/  LDG.E.64.CONSTANT R20, desc[UR4][R24.64] ;  /* 0x0000000418147981 */ /* 0x000f28000c1e9b00 */
[----:B------:R-:W4:Y:S01]  /*03e0*/  LDG.E.CONSTANT R25, desc[UR4][R28.64+0x4] ;  /* 0x000004041c197981 */ /* 0x000f22000c1e9900 */
[----:B-----5:R-:W-:-:S06]  /*03f0*/  IMAD.WIDE R14, R15, 0x8, R12 ;  /* 0x000000080f0e7825 */ /* 0x020fcc00078e020c */
[----:B------:R-:W5:Y:S01]  /*0400*/  LDG.E.64.CONSTANT R14, desc[UR4][R14.64] ;  /* 0x000000040e0e7981 */ /* 0x000f62000c1e9b00 */
[----:B--2---:R-:W-:-:S03]  /*0410*/  DFMA R22, R22, R16, R18 ;  /* 0x000000101616722b */ /* 0x004fc60000000012 */
[----:B------:R-:W5:Y:S04]  /*0420*/  LDG.E.64.CONSTANT R18, desc[UR4][R10.64+-0x20] ;  /* 0xffffe0040a127981 */ /* 0x000f68000c1e9b00 */
[----:B------:R-:W4:Y:S01]  /*0430*/  LDG.E.64.CONSTANT R16, desc[UR4][R10.64+-0x18] ;  /* 0xffffe8040a107981 */ /* 0x000f22000c1e9b00 */
[----:B---3--:R-:W-:Y:S01]  /*0440*/  IMAD.WIDE R26, R27, 0x8, R12 ;  /* 0x000000081b1a7825 */ /* 0x008fe200078e020c */
[----:B-----5:R-:W-:Y:S02]  /*0450*/  DFMA R18, R18, R14, R22 ;  /* 0x0000000e1212722b */ /* 0x020fe40000000016 */
[----:B------:R-:W2:Y:S04]  /*0460*/  LDG.E.CONSTANT R15, desc[UR4][R28.64+-0x4] ;  /* 0xfffffc041c0f7981 */ /* 0x000ea8000c1e9900 */
[----:B------:R-:W3:Y:S02]  /*0470*/  LDG.E.64.CONSTANT R22, desc[UR4][R10.64+-0x10] ;  /* 0xfffff0040a167981 */ /* 0x000ee4000c1e9b00 */
[----:B----4-:R-:W-:-:S02]  /*0480*/  DFMA R20, R16, R20, R18 ;  /* 0x000000141014722b */ /* 0x010fc40000000012 */
[----:B------:R-:W3:Y:S04]  /*0490*/  LDG.E.64.CONSTANT R16, desc[UR4][R26.64] ;  /* 0x000000041a107981 */ /* 0x000ee8000c1e9b00 */
[----:B------:R-:W4:Y:S04]  /*04a0*/  LDG.E.CONSTANT R19, desc[UR4][R28.64] ;  /* 0x000000041c137981 */ /* 0x000f28000c1e9900 */
[----:B------:R-:W5:Y:S01]  /*04b0*/  LDG.E.CONSTANT R27, desc[UR4][R28.64+0x8] ;  /* 0x000008041c1b7981 */ /* 0x000f62000c1e9900 */
[----:B--2---:R-:W-:Y:S01]  /*04c0*/  IMAD.WIDE R14, R15, 0x8, R12 ;  /* 0x000000080f0e7825 */ /* 0x004fe200078e020c */
[----:B---3--:R-:W-:-:S02]  /*04d0*/  DFMA R22, R22, R16, R20 ;  /* 0x000000101616722b */ /* 0x008fc40000000014 */
[----:B------:R-:W2:Y:S04]  /*04e0*/  LDG.E.64.CONSTANT R20, desc[UR4][R10.64+-0x8] ;  /* 0xfffff8040a147981 */ /* 0x000ea8000c1e9b00 */
[----:B------:R-:W2:Y:S01]  /*04f0*/  LDG.E.64.CONSTANT R16, desc[UR4][R14.64] ;  /* 0x000000040e107981 */ /* 0x000ea2000c1e9b00 */
[----:B----4-:R-:W-:-:S06]  /*0500*/  IMAD.WIDE R18, R19, 0x8, R12 ;  /* 0x0000000813127825 */ /* 0x010fcc00078e020c */
[----:B------:R-:W3:Y:S04]  /*0510*/  LDG.E.64.CONSTANT R18, desc[UR4][R18.64] ;  /* 0x0000000412127981 */ /* 0x000ee8000c1e9b00 */
[----:B------:R-:W3:Y:S01]  /*0520*/  LDG.E.64.CONSTANT R14, desc[UR4][R10.64] ;  /* 0x000000040a0e7981 */ /* 0x000ee2000c1e9b00 */
[----:B--2---:R-:W-:Y:S01]  /*0530*/  DFMA R20, R20, R16, R22 ;  /* 0x000000101414722b */ /* 0x004fe20000000016 */
[--C-:B------:R-:W-:Y:S02]  /*0540*/  IMAD.WIDE R16, R25, 0x8, R12.reuse ;  /* 0x0000000819107825 */ /* 0x100fe400078e020c */
[----:B------:R-:W2:Y:S02]  /*0550*/  LDG.E.64.CONSTANT R22, desc[UR4][R10.64+0x18] ;  /* 0x000018040a167981 */ /* 0x000ea4000c1e9b00 */
[----:B-----5:R-:W-:-:S02]  /*0560*/  IMAD.WIDE R26, R27, 0x8, R12 ;  /* 0x000000081b1a7825 */ /* 0x020fc400078e020c */
[----:B------:R-:W4:Y:S01]  /*0570*/  LDG.E.CONSTANT R25, desc[UR4][R28.64+0x10] ;  /* 0x000010041c197981 */ /* 0x000f22000c1e9900 */
[----:B---3--:R-:W-:-:S03]  /*0580*/  DFMA R18, R14, R18, R20 ;  /* 0x000000120e12722b */ /* 0x008fc60000000014 */
[----:B------:R-:W3:Y:S04]  /*0590*/  LDG.E.64.CONSTANT R16, desc[UR4][R16.64] ;  /* 0x0000000410107981 */ /* 0x000ee8000c1e9b00 */
[----:B------:R-:W3:Y:S04]  /*05a0*/  LDG.E.64.CONSTANT R20, desc[UR4][R10.64+0x8] ;  /* 0x000008040a147981 */ /* 0x000ee8000c1e9b00 */
[----:B------:R-:W5:Y:S01]  /*05b0*/  LDG.E.CONSTANT R15, desc[UR4][R28.64+0xc] ;  /* 0x00000c041c0f7981 */ /* 0x000f62000c1e9900 */
[----:B---3--:R-:W-:-:S03]  /*05c0*/  DFMA R20, R20, R16, R18 ;  /* 0x000000101414722b */ /* 0x008fc60000000012 */
[----:B------:R-:W3:Y:S01]  /*05d0*/  LDG.E.64.CONSTANT R18, desc[UR4][R10.64+0x10] ;  /* 0x000010040a127981 */ /* 0x000ee2000c1e9b00 */
[----:B-----5:R-:W-:-:S03]  /*05e0*/  IMAD.WIDE R14, R15, 0x8, R12 ;  /* 0x000000080f0e7825 */ /* 0x020fc600078e020c */
[----:B------:R-:W3:Y:S04]  /*05f0*/  LDG.E.64.CONSTANT R16, desc[UR4][R26.64] ;  /* 0x000000041a107981 */ /* 0x000ee8000c1e9b00 */
[----:B------:R-:W2:Y:S04]  /*0600*/  LDG.E.64.CONSTANT R14, desc[UR4][R14.64] ;  /* 0x000000040e0e7981 */ /* 0x000ea8000c1e9b00 */
[----:B------:R-:W5:Y:S01]  /*0610*/  LDG.E.CONSTANT R27, desc[UR4][R28.64+0x18] ;  /* 0x000018041c1b7981 */ /* 0x000f62000c1e9900 */
[----:B---3--:R-:W-:-:S03]  /*0620*/  DFMA R18, R18, R16, R20 ;  /* 0x000000101212722b */ /* 0x008fc60000000014 */
[----:B------:R-:W3:Y:S01]  /*0630*/  LDG.E.CONSTANT R21, desc[UR4][R28.64+0x14] ;  /* 0x000014041c157981 */ /* 0x000ee2000c1e9900 */
[----:B----4-:R-:W-:-:S03]  /*0640*/  IMAD.WIDE R16, R25, 0x8, R12 ;  /* 0x0000000819107825 */ /* 0x010fc600078e020c */
[----:B------:R-:W4:Y:S01]  /*0650*/  LDG.E.CONSTANT R25, desc[UR4][R28.64+0x1c] ;  /* 0x00001c041c197981 */ /* 0x000f22000c1e9900 */
[----:B--2---:R-:W-:-:S03]  /*0660*/  DFMA R22, R22, R14, R18 ;  /* 0x0000000e1616722b */ /* 0x004fc60000000012 */
[----:B------:R-:W2:Y:S04]  /*0670*/  LDG.E.64.CONSTANT R14, desc[UR4][R10.64+0x20] ;  /* 0x000020040a0e7981 */ /* 0x000ea8000c1e9b00 */
[----:B------:R-:W2:Y:S04]  /*0680*/  LDG.E.64.CONSTANT R16, desc[UR4][R16.64] ;  /* 0x0000000410107981 */ /* 0x000ea8000c1e9b00 */
[----:B------:R-:W4:Y:S01]  /*0690*/  LDG.E.64.CONSTANT R18, desc[UR4][R10.64+0x28] ;  /* 0x000028040a127981 */ /* 0x000f22000c1e9b00 */
[----:B---3--:R-:W-:-:S06]  /*06a0*/  IMAD.WIDE R20, R21, 0x8, R12 ;  /* 0x0000000815147825 */ /* 0x008fcc00078e020c */
[----:B------:R-:W3:Y:S01]  /*06b0*/  LDG.E.64.CONSTANT R20, desc[UR4][R20.64] ;  /* 0x0000000414147981 */ /* 0x000ee2000c1e9b00 */
[----:B--2---:R-:W-:Y:S01]  /*06c0*/  DFMA R14, R14, R16, R22 ;  /* 0x000000100e0e722b */ /* 0x004fe20000000016 */
[--C-:B-----5:R-:W-:Y:S02]  /*06d0*/  IMAD.WIDE R22, R27, 0x8, R12.reuse ;  /* 0x000000081b167825 */ /* 0x120fe400078e020c */
[----:B------:R-:W2:Y:S02]  /*06e0*/  LDG.E.64.CONSTANT R16, desc[UR4][R10.64+0x30] ;  /* 0x000030040a107981 */ /* 0x000ea4000c1e9b00 */
[----:B----4-:R-:W-:Y:S02]  /*06f0*/  IMAD.WIDE R12, R25, 0x8, R12 ;  /* 0x00000008190c7825 */ /* 0x010fe400078e020c */
[----:B------:R-:W4:Y:S04]  /*0700*/  LDG.E.64.CONSTANT R26, desc[UR4][R10.64+0x38] ;  /* 0x000038040a1a7981 */ /* 0x000f28000c1e9b00 */
[----:B------:R-:W2:Y:S04]  /*0710*/  LDG.E.64.CONSTANT R22, desc[UR4][R22.64] ;  /* 0x0000000416167981 */ /* 0x000ea8000c1e9b00 */
[----:B------:R-:W4:Y:S01]  /*0720*/  LDG.E.64.CONSTANT R12, desc[UR4][R12.64] ;  /* 0x000000040c0c7981 */ /* 0x000f22000c1e9b00 */
[----:B------:R-:W-:-:S04]  /*0730*/  IADD3 R3, PT, PT, R3, 0x10, RZ ;  /* 0x0000001003037810 */ /* 0x000fc80007ffe0ff */
[----:B------:R-:W-:Y:S02]  /*0740*/  ISETP.NE.AND P1, PT, R3, RZ, PT ;  /* 0x000000ff0300720c */ /* 0x000fe40003f25270 */
[----:B------:R-:W-:Y:S01]  /*0750*/  IADD3 R2, PT, PT, R2, 0x10, RZ ;  /* 0x0000001002027810 */ /* 0x000fe20007ffe0ff */
[----:B---3--:R-:W-:-:S08]  /*0760*/  DFMA R14, R18, R20, R14 ;  /* 0x00000014120e722b */ /* 0x008fd0000000000e */
[----:B--2---:R-:W-:-:S08]  /*0770*/  DFMA R14, R16, R22, R14 ;  /* 0x00000016100e722b */ /* 0x004fd0000000000e */
[----:B----4-:R-:W-:Y:S01]  /*0780*/  DFMA R26, R26, R12, R14 ;  /* 0x0000000c1a1a722b */ /* 0x010fe2000000000e */
[----:B------:R-:W-:Y:S10]  /*0790*/  @P1 BRA `(.L_x_11) ;  /* 0xfffffff800a41947 */ /* 0x000ff4000383ffff */
.L_x_10:
[----:B------:R-:W-:Y:S05]  /*07a0*/  BSYNC.RECONVERGENT B1 ;  /* 0x0000000000017941 */ /* 0x000fea0003800200 */
.L_x_9:
[----:B------:R-:W-:Y:S05]  /*07b0*/  @!P0 BRA `(.L_x_8) ;  /* 0x0000000400948947 */ /* 0x000fea0003800000 */
[----:B------:R-:W-:Y:S01]  /*07c0*/  ISETP.GE.U32.AND P0, PT, R5, 0x8, PT ;  /* 0x000000080500780c */ /* 0x000fe20003f06070 */
[----:B------:R-:W-:Y:S01]  /*07d0*/  BSSY.RECONVERGENT B1, `(.L_x_12) ;  /* 0x0000032000017945 */ /* 0x000fe20003800200 */
[----:B------:R-:W-:-:S04]  /*07e0*/  LOP3.LUT R3, R4, 0x7, RZ, 0xc0, !PT ;  /* 0x0000000704037812 */ /* 0x000fc800078ec0ff */
[----:B------:R-:W-:-:S07]  /*07f0*/  ISETP.NE.AND P1, PT, R3, RZ, PT ;  /* 0x000000ff0300720c */ /* 0x000fce0003f25270 */
[----:B------:R-:W-:Y:S06]  /*0800*/  @!P0 BRA `(.L_x_13) ;  /* 0x0000000000b88947 */ /* 0x000fec0003800000 */
[----:B------:R-:W0:Y:S08]  /*0810*/  LDC.64 R28, c[0x0][0x390] ;  /* 0x0000e400ff1c7b82 */ /* 0x000e300000000a00 */
[----:B------:R-:W1:Y:S08]  /*0820*/  LDC.64 R6, c[0x0][0x398] ;  /* 0x0000e600ff067b82 */ /* 0x000e700000000a00 */
[----:B------:R-:W2:Y:S01]  /*0830*/  LDC.64 R8, c[0x0][0x3a0] ;  /* 0x0000e800ff087b82 */ /* 0x000ea20000000a00 */
[----:B0-----:R-:W-:-:S05]  /*0840*/  IMAD.WIDE R28, R2, 0x4, R28 ;  /* 0x00000004021c7825 */ /* 0x001fca00078e021c */
[----:B------:R-:W2:Y:S04]  /*0850*/  LDG.E.CONSTANT R25, desc[UR4][R28.64] ;  /* 0x000000041c197981 */ /* 0x000ea8000c1e9900 */
[----:B------:R-:W3:Y:S01]  /*0860*/  LDG.E.CONSTANT R23, desc[UR4][R28.64+0x4] ;  /* 0x000004041c177981 */ /* 0x000ee2000c1e9900 */
[----:B-1----:R-:W-:-:S03]  /*0870*/  IMAD.WIDE R6, R2, 0x8, R6 ;  /* 0x0000000802067825 */ /* 0x002fc600078e0206 */
[----:B------:R-:W4:Y:S04]  /*0880*/  LDG.E.CONSTANT R21, desc[UR4][R28.64+0x8] ;  /* 0x000008041c157981 */ /* 0x000f28000c1e9900 */
[----:B------:R-:W5:Y:S04]  /*0890*/  LDG.E.64.CONSTANT R16, desc[UR4][R6.64] ;  /* 0x0000000406107981 */ /* 0x000f68000c1e9b00 */
[----:B------:R-:W5:Y:S04]  /*08a0*/  LDG.E.CONSTANT R11, desc[UR4][R28.64+0xc] ;  /* 0x00000c041c0b7981 */ /* 0x000f68000c1e9900 */
[----:B------:R-:W5:Y:S04]  /*08b0*/  LDG.E.64.CONSTANT R12, desc[UR4][R6.64+0x8] ;  /* 0x00000804060c7981 */ /* 0x000f68000c1e9b00 */
[----:B------:R-:W5:Y:S04]  /*08c0*/  LDG.E.CONSTANT R15, desc[UR4][R28.64+0x10] ;  /* 0x000010041c0f7981 */ /* 0x000f68000c1e9900 */
[----:B------:R-:W5:Y:S01]  /*08d0*/  LDG.E.CONSTANT R5, desc[UR4][R28.64+0x1c] ;  /* 0x00001c041c057981 */ /* 0x000f62000c1e9900 */
[----:B--2---:R-:W-:-:S05]  /*08e0*/  IMAD.WIDE R24, R25, 0x8, R8 ;  /* 0x0000000819187825 */ /* 0x004fca00078e0208 */
[----:B------:R-:W2:Y:S01]  /*08f0*/  LDG.E.64.CONSTANT R18, desc[UR4][R24.64] ;  /* 0x0000000418127981 */ /* 0x000ea2000c1e9b00 */
[----:B---3--:R-:W-:-:S06]  /*0900*/  IMAD.WIDE R22, R23, 0x8, R8 ;  /* 0x0000000817167825 */ /* 0x008fcc00078e0208 */
[----:B------:R-:W3:Y:S01]  /*0910*/  LDG.E.64.CONSTANT R22, desc[UR4][R22.64] ;  /* 0x0000000416167981 */ /* 0x000ee2000c1e9b00 */
[----:B----4-:R-:W-:-:S03]  /*0920*/  IMAD.WIDE R20, R21, 0x8, R8 ;  /* 0x0000000815147825 */ /* 0x010fc600078e0208 */
[----:B------:R-:W4:Y:S04]  /*0930*/  LDG.E.CONSTANT R25, desc[UR4][R28.64+0x18] ;  /* 0x000018041c197981 */ /* 0x000f28000c1e9900 */
[----:B------:R-:W4:Y:S01]  /*0940*/  LDG.E.64.CONSTANT R20, desc[UR4][R20.64] ;  /* 0x0000000414147981 */ /* 0x000f22000c1e9b00 */
[----:B-----5:R-:W-:-:S06]  /*0950*/  IMAD.WIDE R10, R11, 0x8, R8 ;  /* 0x000000080b0a7825 */ /* 0x020fcc00078e0208 */
[----:B------:R-:W5:Y:S01]  /*0960*/  LDG.E.64.CONSTANT R10, desc[UR4][R10.64] ;  /* 0x000000040a0a7981 */ /* 0x000f62000c1e9b00 */
[----:B--2---:R-:W-:-:S03]  /*0970*/  DFMA R16, R16, R18, R26 ;  /* 0x000000121010722b */ /* 0x004fc6000000001a */
[----:B------:R-:W2:Y:S04]  /*0980*/  LDG.E.64.CONSTANT R18, desc[UR4][R6.64+0x10] ;  /* 0x0000100406127981 */ /* 0x000ea8000c1e9b00 */
[----:B------:R-:W5:Y:S01]  /*0990*/  LDG.E.CONSTANT R27, desc[UR4][R28.64+0x14] ;  /* 0x000014041c1b7981 */ /* 0x000f62000c1e9900 */
[----:B---3--:R-:W-:-:S03]  /*09a0*/  DFMA R22, R12, R22, R16 ;  /* 0x000000160c16722b */ /* 0x008fc60000000010 */
[----:B------:R-:W3:Y:S01]  /*09b0*/  LDG.E.64.CONSTANT R12, desc[UR4][R6.64+0x18] ;  /* 0x00001804060c7981 */ /* 0x000ee2000c1e9b00 */
[----:B------:R-:W-:-:S03]  /*09c0*/  IMAD.WIDE R14, R15, 0x8, R8 ;  /* 0x000000080f0e7825 */ /* 0x000fc600078e0208 */
[----:B------:R-:W3:Y:S04]  /*09d0*/  LDG.E.64.CONSTANT R16, desc[UR4][R6.64+0x20] ;  /* 0x0000200406107981 */ /* 0x000ee8000c1e9b00 */
[----:B------:R-:W3:Y:S01]  /*09e0*/  LDG.E.64.CONSTANT R14, desc[UR4][R14.64] ;  /* 0x000000040e0e7981 */ /* 0x000ee2000c1e9b00 */
[----:B----4-:R-:W-:-:S06]  /*09f0*/  IMAD.WIDE R24, R25, 0x8, R8 ;  /* 0x0000000819187825 */ /* 0x010fcc00078e0208 */
[----:B------:R-:W4:Y:S01]  /*0a00*/  LDG.E.64.CONSTANT R24, desc[UR4][R24.64] ;  /* 0x0000000418187981 */ /* 0x000f22000c1e9b00 */
[----:B--2---:R-:W-:-:S03]  /*0a10*/  DFMA R18, R18, R20, R22 ;  /* 0x000000141212722b */ /* 0x004fc60000000016 */
[----:B------:R-:W2:Y:S01]  /*0a20*/  LDG.E.64.CONSTANT R20, desc[UR4][R6.64+0x28] ;  /* 0x0000280406147981 */ /* 0x000ea2000c1e9b00 */
[----:B-----5:R-:W-:-:S03]  /*0a30*/  IMAD.WIDE R22, R27, 0x8, R8 ;  /* 0x000000081b167825 */ /* 0x020fc600078e0208 */
[----:B------:R-:W5:Y:S04]  /*0a40*/  LDG.E.64.CONSTANT R26, desc[UR4][R6.64+0x38] ;  /* 0x00003804061a7981 */ /* 0x000f68000c1e9b00 */
[----:B------:R-:W2:Y:S01]  /*0a50*/  LDG.E.64.CONSTANT R22, desc[UR4][R22.64] ;  /* 0x0000000416167981 */ /* 0x000ea2000c1e9b00 */
[----:B---3--:R-:W-:Y:S01]  /*0a60*/  DFMA R12, R12, R10, R18 ;  /* 0x0000000a0c0c722b */ /* 0x008fe20000000012 */
[----:B------:R-:W-:Y:S02]  /*0a70*/  IMAD.WIDE R8, R5, 0x8, R8 ;  /* 0x0000000805087825 */ /* 0x000fe400078e0208 */
[----:B------:R-:W4:Y:S04]  /*0a80*/  LDG.E.64.CONSTANT R10, desc[UR4][R6.64+0x30] ;  /* 0x00003004060a7981 */ /* 0x000f28000c1e9b00 */
[----:B------:R-:W5:Y:S01]  /*0a90*/  LDG.E.64.CONSTANT R8, desc[UR4][R8.64] ;  /* 0x0000000408087981 */ /* 0x000f62000c1e9b00 */
[----:B------:R-:W-:Y:S01]  /*0aa0*/  DFMA R12, R16, R14, R12 ;  /* 0x0000000e100c722b */ /* 0x000fe2000000000c */
[----:B------:R-:W-:-:S07]  /*0ab0*/  IADD3 R2, PT, PT, R2, 0x8, RZ ;  /* 0x0000000802027810 */ /* 0x000fce0007ffe0ff */
[----:B--2---:R-:W-:-:S08]  /*0ac0*/  DFMA R12, R20, R22, R12 ;  /* 0x00000016140c722b */ /* 0x004fd0000000000c */
[----:B----4-:R-:W-:-:S08]  /*0ad0*/  DFMA R10, R10, R24, R12 ;  /* 0x000000180a0a722b */ /* 0x010fd0000000000c */
[----:B-----5:R-:W-:-:S11]  /*0ae0*/  DFMA R26, R26, R8, R10 ;  /* 0x000000081a1a722b */ /* 0x020fd6000000000a */
.L_x_13:
[----:B------:R-:W-:Y:S05]  /*0af0*/  BSYNC.RECONVERGENT B1 ;  /* 0x0000000000017941 */ /* 0x000fea0003800200 */
.L_x_12:
        /* <DEDUP_REMOVED lines=10> */
[----:B------:R-:W1:Y:S04]  /*0ba0*/  LDG.E.CONSTANT R15, desc[UR4][R4.64] ;  /* 0x00000004040f7981 */ /* 0x000e68000c1e9900 */
[----:B------:R-:W3:Y:S04]  /*0bb0*/  LDG.E.CONSTANT R11, desc[UR4][R4.64+0x4] ;  /* 0x00000404040b7981 */ /* 0x000ee8000c1e9900 */
[----:B------:R-:W4:Y:S04]  /*0bc0*/  LDG.E.CONSTANT R7, desc[UR4][R4.64+0x8] ;  /* 0x0000080404077981 */ /* 0x000f28000c1e9900 */
[----:B------:R-:W5:Y:S01]  /*0bd0*/  LDG.E.CONSTANT R3, desc[UR4][R4.64+0xc] ;  /* 0x00000c0404037981 */ /* 0x000f62000c1e9900 */
[----:B--2---:R-:W-:-:S05]  /*0be0*/  IMAD.WIDE R20, R2, 0x8, R20 ;  /* 0x0000000802147825 */ /* 0x004fca00078e0214 */
[----:B------:R-:W2:Y:S04]  /*0bf0*/  LDG.E.64.CONSTANT R12, desc[UR4][R20.64] ;  /* 0x00000004140c7981 */ /* 0x000ea8000c1e9b00 */
[----:B------:R-:W2:Y:S04]  /*0c00*/  LDG.E.64.CONSTANT R8, desc[UR4][R20.64+0x8] ;  /* 0x0000080414087981 */ /* 0x000ea8000c1e9b00 */
[----:B------:R-:W2:Y:S01]  /*0c10*/  LDG.E.64.CONSTANT R4, desc[UR4][R20.64+0x10] ;  /* 0x0000100414047981 */ /* 0x000ea2000c1e9b00 */
[----:B-1----:R-:W-:-:S04]  /*0c20*/  IMAD.WIDE R14, R15, 0x8, R18 ;  /* 0x000000080f0e7825 */ /* 0x002fc800078e0212 */
[--C-:B---3--:R-:W-:Y:S02]  /*0c30*/  IMAD.WIDE R10, R11, 0x8, R18.reuse ;  /* 0x000000080b0a7825 */ /* 0x108fe400078e0212 */
[----:B------:R-:W2:Y:S02]  /*0c40*/  LDG.E.64.CONSTANT R14, desc[UR4][R14.64] ;  /* 0x000000040e0e7981 */ /* 0x000ea4000c1e9b00 */
[--C-:B----4-:R-:W-:Y:S02]  /*0c50*/  IMAD.WIDE R6, R7, 0x8, R18.reuse ;  /* 0x0000000807067825 */ /* 0x110fe400078e0212 */
[----:B------:R-:W3:Y:S02]  /*0c60*/  LDG.E.64.CONSTANT R10, desc[UR4][R10.64] ;  /* 0x000000040a0a7981 */ /* 0x000ee4000c1e9b00 */
[----:B-----5:R-:W-:Y:S02]  /*0c70*/  IMAD.WIDE R22, R3, 0x8, R18 ;  /* 0x0000000803167825 */ /* 0x020fe400078e0212 */
[----:B------:R-:W4:Y:S04]  /*0c80*/  LDG.E.64.CONSTANT R6, desc[UR4][R6.64] ;  /* 0x0000000406067981 */ /* 0x000f28000c1e9b00 */
[----:B------:R-:W5:Y:S04]  /*0c90*/  LDG.E.64.CONSTANT R18, desc[UR4][R20.64+0x18] ;  /* 0x0000180414127981 */ /* 0x000f68000c1e9b00 */
[----:B------:R-:W5:Y:S01]  /*0ca0*/  LDG.E.64.CONSTANT R22, desc[UR4][R22.64] ;  /* 0x0000000416167981 */ /* 0x000f62000c1e9b00 */
[----:B------:R-:W-:Y:S01]  /*0cb0*/  IADD3 R2, PT, PT, R2, 0x4, RZ ;  /* 0x0000000402027810 */ /* 0x000fe20007ffe0ff */
[----:B--2---:R-:W-:-:S08]  /*0cc0*/  DFMA R12, R12, R14, R26 ;  /* 0x0000000e0c0c722b */ /* 0x004fd0000000001a */
[----:B---3--:R-:W-:-:S08]  /*0cd0*/  DFMA R8, R8, R10, R12 ;  /* 0x0000000a0808722b */ /* 0x008fd0000000000c */
[----:B----4-:R-:W-:-:S08]  /*0ce0*/  DFMA R4, R4, R6, R8 ;  /* 0x000000060404722b */ /* 0x010fd00000000008 */
[----:B-----5:R-:W-:-:S11]  /*0cf0*/  DFMA R26, R18, R22, R4 ;  /* 0x00000016121a722b */ /* 0x020fd60000000004 */
.L_x_15:
[----:B------:R-:W-:Y:S05]  /*0d00*/  BSYNC.RECONVERGENT B1 ;  /* 0x0000000000017941 */ /* 0x000fea0003800200 */
.L_x_14:
[----:B------:R-:W-:Y:S05]  /*0d10*/  @!P1 BRA `(.L_x_8) ;  /* 0x00000000003c9947 */ /* 0x000fea0003800000 */
[----:B------:R-:W0:Y:S01]  /*0d20*/  LDC.64 R14, c[0x0][0x3a0] ;  /* 0x0000e800ff0e7b82 */ /* 0x000e220000000a00 */
[----:B------:R-:W-:-:S07]  /*0d30*/  IADD3 R16, PT, PT, -R16, RZ, RZ ;  /* 0x000000ff10107210 */ /* 0x000fce0007ffe1ff */
[----:B------:R-:W1:Y:S08]  /*0d40*/  LDC.64 R12, c[0x0][0x390] ;  /* 0x0000e400ff0c7b82 */ /* 0x000e700000000a00 */
[----:B------:R-:W2:Y:S02]  /*0d50*/  LDC.64 R10, c[0x0][0x398] ;  /* 0x0000e600ff0a7b82 */ /* 0x000ea40000000a00 */
.L_x_16:
[----:B-1----:R-:W-:-:S06]  /*0d60*/  IMAD.WIDE R6, R2, 0x4, R12 ;  /* 0x0000000402067825 */ /* 0x002fcc00078e020c */
[----:B------:R-:W0:Y:S01]  /*0d70*/  LDG.E.CONSTANT R7, desc[UR4][R6.64] ;  /* 0x0000000406077981 */ /* 0x000e22000c1e9900 */
[----:B--2---:R-:W-:-:S06]  /*0d80*/  IMAD.WIDE R4, R2, 0x8, R10 ;  /* 0x0000000802047825 */ /* 0x004fcc00078e020a */
[----:B------:R-:W2:Y:S01]  /*0d90*/  LDG.E.64.CONSTANT R4, desc[UR4][R4.64] ;  /* 0x0000000404047981 */ /* 0x000ea2000c1e9b00 */
[----:B------:R-:W-:Y:S01]  /*0da0*/  IADD3 R16, PT, PT, R16, 0x1, RZ ;  /* 0x0000000110107810 */ /* 0x000fe20007ffe0ff */
[----:B0-----:R-:W-:-:S06]  /*0db0*/  IMAD.WIDE R8, R7, 0x8, R14 ;  /* 0x0000000807087825 */ /* 0x001fcc00078e020e */
[----:B------:R-:W2:Y:S01]  /*0dc0*/  LDG.E.64.CONSTANT R8, desc[UR4][R8.64] ;  /* 0x0000000408087981 */ /* 0x000ea2000c1e9b00 */
[----:B------:R-:W-:Y:S02]  /*0dd0*/  ISETP.NE.AND P0, PT, R16, RZ, PT ;  /* 0x000000ff1000720c */ /* 0x000fe40003f05270 */
[----:B------:R-:W-:Y:S01]  /*0de0*/  IADD3 R2, PT, PT, R2, 0x1, RZ ;  /* 0x0000000102027810 */ /* 0x000fe20007ffe0ff */
[----:B--2---:R-:W-:-:S10]  /*0df0*/  DFMA R26, R4, R8, R26 ;  /* 0x00000008041a722b */ /* 0x004fd4000000001a */
[----:B------:R-:W-:Y:S05]  /*0e00*/  @P0 BRA `(.L_x_16) ;  /* 0xfffffffc00d40947 */ /* 0x000fea000383ffff */
.L_x_8:
[----:B------:R-:W-:Y:S05]  /*0e10*/  BSYNC.RECONVERGENT B0 ;  /* 0x0000000000007941 */ /* 0x000fea0003800200 */
.L_x_7:
[----:B------:R-:W0:Y:S02]  /*0e20*/  LDC.64 R2, c[0x0][0x3a8] ;  /* 0x0000ea00ff027b82 */ /* 0x000e240000000a00 */
[----:B0-----:R-:W-:-:S05]  /*0e30*/  IMAD.WIDE R2, R0, 0x8, R2 ;  /* 0x0000000800027825 */ /* 0x001fca00078e0202 */
[----:B------:R-:W-:Y:S01]  /*0e40*/  STG.E.64 desc[UR4][R2.64], R26 ;  /* 0x0000001a02007986 */ /* 0x000fe2000c101b04 */
[----:B------:R-:W-:Y:S05]  /*0e50*/  EXIT ;  /* 0x000000000000794d */ /* 0x000fea0003800000 */
.L_x_17:
        /* <DEDUP_REMOVED lines=10> */
.L_x_20:


//--------------------- .nv.shared.reserved.0     --------------------------
	.section	.nv.shared.reserved.0,"aw",@nobits
	.weak		__nv_reservedSMEM_offset_0_alias
	.size		__nv_reservedSMEM_offset_0_alias, 0, 64
	.other		__nv_reservedSMEM_offset_0_alias,@"STO_CUDA_RESERVED_SHARED STV_DEFAULT"
__nv_reservedSMEM_offset_0_alias:
	.zero		0
	.zero		64


//--------------------- .nv.constant0._Z16update_pr_kerneliPKdPdddd --------------------------
	.section	.nv.constant0._Z16update_pr_kerneliPKdPdddd,"a",@progbits
	.sectionflags	@""
	.align	4
.nv.constant0._Z16update_pr_kerneliPKdPdddd:
	.zero		944


//--------------------- .nv.constant0._Z15spmv_csr_kerneliPKiS0_PKdS2_Pd --------------------------
	.section	.nv.constant0._Z15spmv_csr_kerneliPKiS0_PKdS2_Pd,"a",@progbits
	.sectionflags	@""
	.align	4
.nv.constant0._Z15spmv_csr_kerneliPKiS0_PKdS2_Pd:
	.zero		944


//--------------------- SYMBOLS --------------------------

	.type		.nv.reservedSmem.offset0,@object
	.size		.nv.reservedSmem.offset0,0x4
